//
// Generated by NVIDIA NVVM Compiler
//
// Compiler Build ID: CL-36424714
// Cuda compilation tools, release 13.0, V13.0.88
// Based on NVVM 20.0.0
//

.version 9.0
.target sm_100
.address_size 64

	// .globl	_Z25assign_labels_very_slowlyPfS_Piiii
.extern .func  (.param .b32 func_retval0) vprintf
(
	.param .b64 vprintf_param_0,
	.param .b64 vprintf_param_1
)
;
// _ZZ13assign_labelsPfS_PiiiiE13centroidsTile has been demoted
// _ZZ13assign_labelsPfS_PiiiiE13particlesTile has been demoted
// _ZZ13assign_labelsPfS_PiiiiE10outputTile has been demoted
.global .align 1 .b8 $str[18] = {75, 101, 114, 110, 101, 108, 32, 84, 105, 109, 101, 58, 32, 37, 108, 100, 10};
.global .align 1 .b8 $str$1[16] = {76, 111, 97, 100, 32, 84, 105, 109, 101, 58, 32, 37, 108, 100, 10};
.global .align 1 .b8 $str$2[17] = {83, 116, 111, 114, 101, 32, 84, 105, 109, 101, 58, 32, 37, 108, 100, 10};
.global .align 1 .b8 $str$3[18] = {77, 97, 116, 109, 117, 108, 32, 84, 105, 109, 101, 58, 32, 37, 108, 100, 10};
.global .align 1 .b8 $str$4[17] = {83, 117, 109, 115, 113, 32, 84, 105, 109, 101, 58, 32, 37, 108, 100, 10};
.global .align 1 .b8 $str$5[20] = {77, 109, 97, 32, 76, 111, 97, 100, 32, 84, 105, 109, 101, 58, 32, 37, 108, 100, 10};
.global .align 1 .b8 $str$6[20] = {77, 109, 97, 32, 83, 121, 110, 99, 32, 84, 105, 109, 101, 58, 32, 37, 108, 100, 10};
.global .align 1 .b8 $str$7[21] = {77, 109, 97, 32, 83, 116, 111, 114, 101, 32, 84, 105, 109, 101, 58, 32, 37, 108, 100, 10};
.global .align 1 .b8 $str$8[2] = {10};

.visible .entry _Z25assign_labels_very_slowlyPfS_Piiii(
	.param .u64 .ptr .align 1 _Z25assign_labels_very_slowlyPfS_Piiii_param_0,
	.param .u64 .ptr .align 1 _Z25assign_labels_very_slowlyPfS_Piiii_param_1,
	.param .u64 .ptr .align 1 _Z25assign_labels_very_slowlyPfS_Piiii_param_2,
	.param .u32 _Z25assign_labels_very_slowlyPfS_Piiii_param_3,
	.param .u32 _Z25assign_labels_very_slowlyPfS_Piiii_param_4,
	.param .u32 _Z25assign_labels_very_slowlyPfS_Piiii_param_5
)
{
	.reg .pred 	%p<21>;
	.reg .b32 	%r<77>;
	.reg .b32 	%f<86>;
	.reg .b64 	%rd<40>;

	ld.param.u64 	%rd8, [_Z25assign_labels_very_slowlyPfS_Piiii_param_0];
	ld.param.u64 	%rd9, [_Z25assign_labels_very_slowlyPfS_Piiii_param_1];
	ld.param.u64 	%rd7, [_Z25assign_labels_very_slowlyPfS_Piiii_param_2];
	ld.param.u32 	%r38, [_Z25assign_labels_very_slowlyPfS_Piiii_param_3];
	ld.param.u32 	%r40, [_Z25assign_labels_very_slowlyPfS_Piiii_param_4];
	ld.param.u32 	%r39, [_Z25assign_labels_very_slowlyPfS_Piiii_param_5];
	cvta.to.global.u64 	%rd1, %rd9;
	cvta.to.global.u64 	%rd2, %rd8;
	mov.u32 	%r41, %ctaid.x;
	mov.u32 	%r42, %ntid.x;
	mov.u32 	%r43, %tid.x;
	mad.lo.s32 	%r1, %r41, %r42, %r43;
	setp.ge.s32 	%p1, %r1, %r40;
	@%p1 bra 	$L__BB0_23;
	setp.lt.s32 	%p2, %r39, 1;
	mov.b32 	%r76, -1;
	@%p2 bra 	$L__BB0_22;
	setp.lt.s32 	%p3, %r38, 1;
	mul.lo.s32 	%r2, %r38, %r1;
	@%p3 bra 	$L__BB0_16;
	and.b32  	%r3, %r38, 7;
	and.b32  	%r4, %r38, 3;
	and.b32  	%r5, %r38, 2147483640;
	and.b32  	%r6, %r38, 1;
	neg.s32 	%r7, %r5;
	add.s64 	%rd3, %rd1, 16;
	mov.f32 	%f77, 0f00000000;
	mov.b32 	%r76, -1;
	mov.b32 	%r61, 0;
$L__BB0_4:
	setp.lt.u32 	%p10, %r38, 8;
	mul.lo.s32 	%r10, %r61, %r38;
	mov.f32 	%f85, 0f00000000;
	mov.b32 	%r66, 0;
	@%p10 bra 	$L__BB0_7;
	mul.wide.u32 	%rd10, %r10, 4;
	add.s64 	%rd11, %rd2, %rd10;
	add.s64 	%rd39, %rd11, 16;
	mov.f32 	%f85, 0f00000000;
	mov.u32 	%r63, %r2;
	mov.u32 	%r64, %r7;
$L__BB0_6:
	.pragma "nounroll";
	mul.wide.s32 	%rd12, %r63, 4;
	add.s64 	%rd13, %rd3, %rd12;
	ld.global.f32 	%f19, [%rd39+-16];
	ld.global.f32 	%f20, [%rd13+-16];
	sub.f32 	%f21, %f19, %f20;
	fma.rn.f32 	%f22, %f21, %f21, %f85;
	ld.global.f32 	%f23, [%rd39+-12];
	ld.global.f32 	%f24, [%rd13+-12];
	sub.f32 	%f25, %f23, %f24;
	fma.rn.f32 	%f26, %f25, %f25, %f22;
	ld.global.f32 	%f27, [%rd39+-8];
	ld.global.f32 	%f28, [%rd13+-8];
	sub.f32 	%f29, %f27, %f28;
	fma.rn.f32 	%f30, %f29, %f29, %f26;
	ld.global.f32 	%f31, [%rd39+-4];
	ld.global.f32 	%f32, [%rd13+-4];
	sub.f32 	%f33, %f31, %f32;
	fma.rn.f32 	%f34, %f33, %f33, %f30;
	ld.global.f32 	%f35, [%rd39];
	ld.global.f32 	%f36, [%rd13];
	sub.f32 	%f37, %f35, %f36;
	fma.rn.f32 	%f38, %f37, %f37, %f34;
	ld.global.f32 	%f39, [%rd39+4];
	ld.global.f32 	%f40, [%rd13+4];
	sub.f32 	%f41, %f39, %f40;
	fma.rn.f32 	%f42, %f41, %f41, %f38;
	ld.global.f32 	%f43, [%rd39+8];
	ld.global.f32 	%f44, [%rd13+8];
	sub.f32 	%f45, %f43, %f44;
	fma.rn.f32 	%f46, %f45, %f45, %f42;
	ld.global.f32 	%f47, [%rd39+12];
	ld.global.f32 	%f48, [%rd13+12];
	sub.f32 	%f49, %f47, %f48;
	fma.rn.f32 	%f85, %f49, %f49, %f46;
	add.s32 	%r64, %r64, 8;
	add.s64 	%rd39, %rd39, 32;
	add.s32 	%r63, %r63, 8;
	setp.ne.s32 	%p11, %r64, 0;
	mov.u32 	%r66, %r5;
	@%p11 bra 	$L__BB0_6;
$L__BB0_7:
	setp.eq.s32 	%p12, %r3, 0;
	@%p12 bra 	$L__BB0_15;
	add.s32 	%r54, %r3, -1;
	setp.lt.u32 	%p13, %r54, 3;
	@%p13 bra 	$L__BB0_10;
	add.s32 	%r55, %r66, %r10;
	mul.wide.u32 	%rd14, %r55, 4;
	add.s64 	%rd15, %rd2, %rd14;
	ld.global.f32 	%f51, [%rd15];
	add.s32 	%r56, %r66, %r2;
	mul.wide.s32 	%rd16, %r56, 4;
	add.s64 	%rd17, %rd1, %rd16;
	ld.global.f32 	%f52, [%rd17];
	sub.f32 	%f53, %f51, %f52;
	fma.rn.f32 	%f54, %f53, %f53, %f85;
	cvt.u64.u32 	%rd18, %r10;
	cvt.u64.u32 	%rd19, %r66;
	add.s64 	%rd20, %rd19, %rd18;
	shl.b64 	%rd21, %rd20, 2;
	add.s64 	%rd22, %rd2, %rd21;
	ld.global.f32 	%f55, [%rd22+4];
	ld.global.f32 	%f56, [%rd17+4];
	sub.f32 	%f57, %f55, %f56;
	fma.rn.f32 	%f58, %f57, %f57, %f54;
	ld.global.f32 	%f59, [%rd22+8];
	ld.global.f32 	%f60, [%rd17+8];
	sub.f32 	%f61, %f59, %f60;
	fma.rn.f32 	%f62, %f61, %f61, %f58;
	ld.global.f32 	%f63, [%rd22+12];
	ld.global.f32 	%f64, [%rd17+12];
	sub.f32 	%f65, %f63, %f64;
	fma.rn.f32 	%f85, %f65, %f65, %f62;
	add.s32 	%r66, %r66, 4;
$L__BB0_10:
	setp.eq.s32 	%p14, %r4, 0;
	@%p14 bra 	$L__BB0_15;
	setp.eq.s32 	%p15, %r4, 1;
	@%p15 bra 	$L__BB0_13;
	add.s32 	%r57, %r66, %r10;
	mul.wide.u32 	%rd23, %r57, 4;
	add.s64 	%rd24, %rd2, %rd23;
	ld.global.f32 	%f67, [%rd24];
	add.s32 	%r58, %r66, %r2;
	mul.wide.s32 	%rd25, %r58, 4;
	add.s64 	%rd26, %rd1, %rd25;
	ld.global.f32 	%f68, [%rd26];
	sub.f32 	%f69, %f67, %f68;
	fma.rn.f32 	%f70, %f69, %f69, %f85;
	cvt.u64.u32 	%rd27, %r10;
	cvt.u64.u32 	%rd28, %r66;
	add.s64 	%rd29, %rd28, %rd27;
	shl.b64 	%rd30, %rd29, 2;
	add.s64 	%rd31, %rd2, %rd30;
	ld.global.f32 	%f71, [%rd31+4];
	ld.global.f32 	%f72, [%rd26+4];
	sub.f32 	%f73, %f71, %f72;
	fma.rn.f32 	%f85, %f73, %f73, %f70;
	add.s32 	%r66, %r66, 2;
$L__BB0_13:
	setp.eq.s32 	%p16, %r6, 0;
	@%p16 bra 	$L__BB0_15;
	add.s32 	%r59, %r66, %r10;
	mul.wide.u32 	%rd32, %r59, 4;
	add.s64 	%rd33, %rd2, %rd32;
	ld.global.f32 	%f74, [%rd33];
	add.s32 	%r60, %r66, %r2;
	mul.wide.s32 	%rd34, %r60, 4;
	add.s64 	%rd35, %rd1, %rd34;
	ld.global.f32 	%f75, [%rd35];
	sub.f32 	%f76, %f74, %f75;
	fma.rn.f32 	%f85, %f76, %f76, %f85;
$L__BB0_15:
	setp.lt.f32 	%p17, %f85, %f77;
	setp.eq.s32 	%p18, %r76, -1;
	or.pred  	%p19, %p17, %p18;
	selp.f32 	%f77, %f85, %f77, %p19;
	selp.b32 	%r76, %r61, %r76, %p19;
	add.s32 	%r61, %r61, 1;
	setp.eq.s32 	%p20, %r61, %r39;
	@%p20 bra 	$L__BB0_22;
	bra.uni 	$L__BB0_4;
$L__BB0_16:
	and.b32  	%r22, %r39, 3;
	setp.lt.u32 	%p4, %r39, 4;
	mov.b32 	%r76, -1;
	mov.b32 	%r73, 0;
	@%p4 bra 	$L__BB0_19;
	and.b32  	%r73, %r39, 2147483644;
	mov.b32 	%r76, -1;
	mov.b32 	%r68, 0;
$L__BB0_18:
	setp.eq.s32 	%p5, %r76, -1;
	selp.b32 	%r76, %r68, %r76, %p5;
	add.s32 	%r68, %r68, 4;
	setp.ne.s32 	%p6, %r68, %r73;
	@%p6 bra 	$L__BB0_18;
$L__BB0_19:
	setp.eq.s32 	%p7, %r22, 0;
	@%p7 bra 	$L__BB0_22;
	mov.b32 	%r75, 0;
$L__BB0_21:
	.pragma "nounroll";
	setp.eq.s32 	%p8, %r76, -1;
	selp.b32 	%r76, %r73, %r76, %p8;
	add.s32 	%r73, %r73, 1;
	add.s32 	%r75, %r75, 1;
	setp.ne.s32 	%p9, %r75, %r22;
	@%p9 bra 	$L__BB0_21;
$L__BB0_22:
	cvta.to.global.u64 	%rd36, %rd7;
	mul.wide.s32 	%rd37, %r1, 4;
	add.s64 	%rd38, %rd36, %rd37;
	st.global.u32 	[%rd38], %r76;
$L__BB0_23:
	ret;

}
	// .globl	_Z13assign_labelsPfS_Piiii
.visible .entry _Z13assign_labelsPfS_Piiii(
	.param .u64 .ptr .align 1 _Z13assign_labelsPfS_Piiii_param_0,
	.param .u64 .ptr .align 1 _Z13assign_labelsPfS_Piiii_param_1,
	.param .u64 .ptr .align 1 _Z13assign_labelsPfS_Piiii_param_2,
	.param .u32 _Z13assign_labelsPfS_Piiii_param_3,
	.param .u32 _Z13assign_labelsPfS_Piiii_param_4,
	.param .u32 _Z13assign_labelsPfS_Piiii_param_5
)
{
	.local .align 8 .b8 	__local_depot1[8];
	.reg .b64 	%SP;
	.reg .b64 	%SPL;
	.reg .pred 	%p<39>;
	.reg .b16 	%rs<814>;
	.reg .b32 	%r<472>;
	.reg .b32 	%f<43>;
	.reg .b64 	%rd<195>;
	// demoted variable
	.shared .align 2 .b8 _ZZ13assign_labelsPfS_PiiiiE13centroidsTile[2048];
	// demoted variable
	.shared .align 2 .b8 _ZZ13assign_labelsPfS_PiiiiE13particlesTile[2048];
	// demoted variable
	.shared .align 2 .b8 _ZZ13assign_labelsPfS_PiiiiE10outputTile[2048];
	mov.u64 	%SPL, __local_depot1;
	cvta.local.u64 	%SP, %SPL;
	ld.param.u64 	%rd32, [_Z13assign_labelsPfS_Piiii_param_0];
	ld.param.u64 	%rd33, [_Z13assign_labelsPfS_Piiii_param_1];
	// begin inline asm
	mov.u64 	%rd35, %clock64;
	// end inline asm
	mov.u32 	%r1, %tid.x;
	setp.gt.u32 	%p1, %r1, 31;
	@%p1 bra 	$L__BB1_2;
	cvta.to.global.u64 	%rd36, %rd32;
	mul.wide.u32 	%rd37, %r1, 4;
	add.s64 	%rd38, %rd36, %rd37;
	ld.global.f32 	%f1, [%rd38];
	// begin inline asm
	{  cvt.rn.f16.f32 %rs4, %f1;}

	// end inline asm
	shl.b32 	%r6, %r1, 6;
	mov.u32 	%r7, _ZZ13assign_labelsPfS_PiiiiE13centroidsTile;
	add.s32 	%r8, %r7, %r6;
	st.shared.u16 	[%r8], %rs4;
	ld.global.f32 	%f2, [%rd38+128];
	// begin inline asm
	{  cvt.rn.f16.f32 %rs5, %f2;}

	// end inline asm
	st.shared.u16 	[%r8+2], %rs5;
	ld.global.f32 	%f3, [%rd38+256];
	// begin inline asm
	{  cvt.rn.f16.f32 %rs6, %f3;}

	// end inline asm
	st.shared.u16 	[%r8+4], %rs6;
	ld.global.f32 	%f4, [%rd38+384];
	// begin inline asm
	{  cvt.rn.f16.f32 %rs7, %f4;}

	// end inline asm
	st.shared.u16 	[%r8+6], %rs7;
	ld.global.f32 	%f5, [%rd38+512];
	// begin inline asm
	{  cvt.rn.f16.f32 %rs8, %f5;}

	// end inline asm
	st.shared.u16 	[%r8+8], %rs8;
	ld.global.f32 	%f6, [%rd38+640];
	// begin inline asm
	{  cvt.rn.f16.f32 %rs9, %f6;}

	// end inline asm
	st.shared.u16 	[%r8+10], %rs9;
	ld.global.f32 	%f7, [%rd38+768];
	// begin inline asm
	{  cvt.rn.f16.f32 %rs10, %f7;}

	// end inline asm
	st.shared.u16 	[%r8+12], %rs10;
	ld.global.f32 	%f8, [%rd38+896];
	// begin inline asm
	{  cvt.rn.f16.f32 %rs11, %f8;}

	// end inline asm
	st.shared.u16 	[%r8+14], %rs11;
	ld.global.f32 	%f9, [%rd38+1024];
	// begin inline asm
	{  cvt.rn.f16.f32 %rs12, %f9;}

	// end inline asm
	st.shared.u16 	[%r8+16], %rs12;
	ld.global.f32 	%f10, [%rd38+1152];
	// begin inline asm
	{  cvt.rn.f16.f32 %rs13, %f10;}

	// end inline asm
	st.shared.u16 	[%r8+18], %rs13;
	ld.global.f32 	%f11, [%rd38+1280];
	// begin inline asm
	{  cvt.rn.f16.f32 %rs14, %f11;}

	// end inline asm
	st.shared.u16 	[%r8+20], %rs14;
	ld.global.f32 	%f12, [%rd38+1408];
	// begin inline asm
	{  cvt.rn.f16.f32 %rs15, %f12;}

	// end inline asm
	st.shared.u16 	[%r8+22], %rs15;
	ld.global.f32 	%f13, [%rd38+1536];
	// begin inline asm
	{  cvt.rn.f16.f32 %rs16, %f13;}

	// end inline asm
	st.shared.u16 	[%r8+24], %rs16;
	ld.global.f32 	%f14, [%rd38+1664];
	// begin inline asm
	{  cvt.rn.f16.f32 %rs17, %f14;}

	// end inline asm
	st.shared.u16 	[%r8+26], %rs17;
	ld.global.f32 	%f15, [%rd38+1792];
	// begin inline asm
	{  cvt.rn.f16.f32 %rs18, %f15;}

	// end inline asm
	st.shared.u16 	[%r8+28], %rs18;
	ld.global.f32 	%f16, [%rd38+1920];
	// begin inline asm
	{  cvt.rn.f16.f32 %rs19, %f16;}

	// end inline asm
	st.shared.u16 	[%r8+30], %rs19;
	ld.global.f32 	%f17, [%rd38+2048];
	// begin inline asm
	{  cvt.rn.f16.f32 %rs20, %f17;}

	// end inline asm
	st.shared.u16 	[%r8+32], %rs20;
	ld.global.f32 	%f18, [%rd38+2176];
	// begin inline asm
	{  cvt.rn.f16.f32 %rs21, %f18;}

	// end inline asm
	st.shared.u16 	[%r8+34], %rs21;
	ld.global.f32 	%f19, [%rd38+2304];
	// begin inline asm
	{  cvt.rn.f16.f32 %rs22, %f19;}

	// end inline asm
	st.shared.u16 	[%r8+36], %rs22;
	ld.global.f32 	%f20, [%rd38+2432];
	// begin inline asm
	{  cvt.rn.f16.f32 %rs23, %f20;}

	// end inline asm
	st.shared.u16 	[%r8+38], %rs23;
	ld.global.f32 	%f21, [%rd38+2560];
	// begin inline asm
	{  cvt.rn.f16.f32 %rs24, %f21;}

	// end inline asm
	st.shared.u16 	[%r8+40], %rs24;
	ld.global.f32 	%f22, [%rd38+2688];
	// begin inline asm
	{  cvt.rn.f16.f32 %rs25, %f22;}

	// end inline asm
	st.shared.u16 	[%r8+42], %rs25;
	ld.global.f32 	%f23, [%rd38+2816];
	// begin inline asm
	{  cvt.rn.f16.f32 %rs26, %f23;}

	// end inline asm
	st.shared.u16 	[%r8+44], %rs26;
	ld.global.f32 	%f24, [%rd38+2944];
	// begin inline asm
	{  cvt.rn.f16.f32 %rs27, %f24;}

	// end inline asm
	st.shared.u16 	[%r8+46], %rs27;
	ld.global.f32 	%f25, [%rd38+3072];
	// begin inline asm
	{  cvt.rn.f16.f32 %rs28, %f25;}

	// end inline asm
	st.shared.u16 	[%r8+48], %rs28;
	ld.global.f32 	%f26, [%rd38+3200];
	// begin inline asm
	{  cvt.rn.f16.f32 %rs29, %f26;}

	// end inline asm
	st.shared.u16 	[%r8+50], %rs29;
	ld.global.f32 	%f27, [%rd38+3328];
	// begin inline asm
	{  cvt.rn.f16.f32 %rs30, %f27;}

	// end inline asm
	st.shared.u16 	[%r8+52], %rs30;
	ld.global.f32 	%f28, [%rd38+3456];
	// begin inline asm
	{  cvt.rn.f16.f32 %rs31, %f28;}

	// end inline asm
	st.shared.u16 	[%r8+54], %rs31;
	ld.global.f32 	%f29, [%rd38+3584];
	// begin inline asm
	{  cvt.rn.f16.f32 %rs32, %f29;}

	// end inline asm
	st.shared.u16 	[%r8+56], %rs32;
	ld.global.f32 	%f30, [%rd38+3712];
	// begin inline asm
	{  cvt.rn.f16.f32 %rs33, %f30;}

	// end inline asm
	st.shared.u16 	[%r8+58], %rs33;
	ld.global.f32 	%f31, [%rd38+3840];
	// begin inline asm
	{  cvt.rn.f16.f32 %rs34, %f31;}

	// end inline asm
	st.shared.u16 	[%r8+60], %rs34;
	ld.global.f32 	%f32, [%rd38+3968];
	// begin inline asm
	{  cvt.rn.f16.f32 %rs35, %f32;}

	// end inline asm
	st.shared.u16 	[%r8+62], %rs35;
$L__BB1_2:
	setp.gt.u32 	%p2, %r1, 31;
	mov.f32 	%f33, 0f00000000;
	// begin inline asm
	{  cvt.rn.f16.f32 %rs36, %f33;}

	// end inline asm
	mov.u16 	%rs813, %rs36;
	@%p2 bra 	$L__BB1_4;
	shl.b32 	%r9, %r1, 1;
	mov.u32 	%r10, _ZZ13assign_labelsPfS_PiiiiE13centroidsTile;
	add.s32 	%r11, %r10, %r9;
	ld.shared.u16 	%rs38, [%r11];
	// begin inline asm
	{mul.f16 %rs37,%rs38,%rs38;
}
	// end inline asm
	// begin inline asm
	{add.f16 %rs40,%rs36,%rs37;
}
	// end inline asm
	ld.shared.u16 	%rs44, [%r11+64];
	// begin inline asm
	{mul.f16 %rs43,%rs44,%rs44;
}
	// end inline asm
	// begin inline asm
	{add.f16 %rs46,%rs40,%rs43;
}
	// end inline asm
	ld.shared.u16 	%rs50, [%r11+128];
	// begin inline asm
	{mul.f16 %rs49,%rs50,%rs50;
}
	// end inline asm
	// begin inline asm
	{add.f16 %rs52,%rs46,%rs49;
}
	// end inline asm
	ld.shared.u16 	%rs56, [%r11+192];
	// begin inline asm
	{mul.f16 %rs55,%rs56,%rs56;
}
	// end inline asm
	// begin inline asm
	{add.f16 %rs58,%rs52,%rs55;
}
	// end inline asm
	ld.shared.u16 	%rs62, [%r11+256];
	// begin inline asm
	{mul.f16 %rs61,%rs62,%rs62;
}
	// end inline asm
	// begin inline asm
	{add.f16 %rs64,%rs58,%rs61;
}
	// end inline asm
	ld.shared.u16 	%rs68, [%r11+320];
	// begin inline asm
	{mul.f16 %rs67,%rs68,%rs68;
}
	// end inline asm
	// begin inline asm
	{add.f16 %rs70,%rs64,%rs67;
}
	// end inline asm
	ld.shared.u16 	%rs74, [%r11+384];
	// begin inline asm
	{mul.f16 %rs73,%rs74,%rs74;
}
	// end inline asm
	// begin inline asm
	{add.f16 %rs76,%rs70,%rs73;
}
	// end inline asm
	ld.shared.u16 	%rs80, [%r11+448];
	// begin inline asm
	{mul.f16 %rs79,%rs80,%rs80;
}
	// end inline asm
	// begin inline asm
	{add.f16 %rs82,%rs76,%rs79;
}
	// end inline asm
	ld.shared.u16 	%rs86, [%r11+512];
	// begin inline asm
	{mul.f16 %rs85,%rs86,%rs86;
}
	// end inline asm
	// begin inline asm
	{add.f16 %rs88,%rs82,%rs85;
}
	// end inline asm
	ld.shared.u16 	%rs92, [%r11+576];
	// begin inline asm
	{mul.f16 %rs91,%rs92,%rs92;
}
	// end inline asm
	// begin inline asm
	{add.f16 %rs94,%rs88,%rs91;
}
	// end inline asm
	ld.shared.u16 	%rs98, [%r11+640];
	// begin inline asm
	{mul.f16 %rs97,%rs98,%rs98;
}
	// end inline asm
	// begin inline asm
	{add.f16 %rs100,%rs94,%rs97;
}
	// end inline asm
	ld.shared.u16 	%rs104, [%r11+704];
	// begin inline asm
	{mul.f16 %rs103,%rs104,%rs104;
}
	// end inline asm
	// begin inline asm
	{add.f16 %rs106,%rs100,%rs103;
}
	// end inline asm
	ld.shared.u16 	%rs110, [%r11+768];
	// begin inline asm
	{mul.f16 %rs109,%rs110,%rs110;
}
	// end inline asm
	// begin inline asm
	{add.f16 %rs112,%rs106,%rs109;
}
	// end inline asm
	ld.shared.u16 	%rs116, [%r11+832];
	// begin inline asm
	{mul.f16 %rs115,%rs116,%rs116;
}
	// end inline asm
	// begin inline asm
	{add.f16 %rs118,%rs112,%rs115;
}
	// end inline asm
	ld.shared.u16 	%rs122, [%r11+896];
	// begin inline asm
	{mul.f16 %rs121,%rs122,%rs122;
}
	// end inline asm
	// begin inline asm
	{add.f16 %rs124,%rs118,%rs121;
}
	// end inline asm
	ld.shared.u16 	%rs128, [%r11+960];
	// begin inline asm
	{mul.f16 %rs127,%rs128,%rs128;
}
	// end inline asm
	// begin inline asm
	{add.f16 %rs130,%rs124,%rs127;
}
	// end inline asm
	ld.shared.u16 	%rs134, [%r11+1024];
	// begin inline asm
	{mul.f16 %rs133,%rs134,%rs134;
}
	// end inline asm
	// begin inline asm
	{add.f16 %rs136,%rs130,%rs133;
}
	// end inline asm
	ld.shared.u16 	%rs140, [%r11+1088];
	// begin inline asm
	{mul.f16 %rs139,%rs140,%rs140;
}
	// end inline asm
	// begin inline asm
	{add.f16 %rs142,%rs136,%rs139;
}
	// end inline asm
	ld.shared.u16 	%rs146, [%r11+1152];
	// begin inline asm
	{mul.f16 %rs145,%rs146,%rs146;
}
	// end inline asm
	// begin inline asm
	{add.f16 %rs148,%rs142,%rs145;
}
	// end inline asm
	ld.shared.u16 	%rs152, [%r11+1216];
	// begin inline asm
	{mul.f16 %rs151,%rs152,%rs152;
}
	// end inline asm
	// begin inline asm
	{add.f16 %rs154,%rs148,%rs151;
}
	// end inline asm
	ld.shared.u16 	%rs158, [%r11+1280];
	// begin inline asm
	{mul.f16 %rs157,%rs158,%rs158;
}
	// end inline asm
	// begin inline asm
	{add.f16 %rs160,%rs154,%rs157;
}
	// end inline asm
	ld.shared.u16 	%rs164, [%r11+1344];
	// begin inline asm
	{mul.f16 %rs163,%rs164,%rs164;
}
	// end inline asm
	// begin inline asm
	{add.f16 %rs166,%rs160,%rs163;
}
	// end inline asm
	ld.shared.u16 	%rs170, [%r11+1408];
	// begin inline asm
	{mul.f16 %rs169,%rs170,%rs170;
}
	// end inline asm
	// begin inline asm
	{add.f16 %rs172,%rs166,%rs169;
}
	// end inline asm
	ld.shared.u16 	%rs176, [%r11+1472];
	// begin inline asm
	{mul.f16 %rs175,%rs176,%rs176;
}
	// end inline asm
	// begin inline asm
	{add.f16 %rs178,%rs172,%rs175;
}
	// end inline asm
	ld.shared.u16 	%rs182, [%r11+1536];
	// begin inline asm
	{mul.f16 %rs181,%rs182,%rs182;
}
	// end inline asm
	// begin inline asm
	{add.f16 %rs184,%rs178,%rs181;
}
	// end inline asm
	ld.shared.u16 	%rs188, [%r11+1600];
	// begin inline asm
	{mul.f16 %rs187,%rs188,%rs188;
}
	// end inline asm
	// begin inline asm
	{add.f16 %rs190,%rs184,%rs187;
}
	// end inline asm
	ld.shared.u16 	%rs194, [%r11+1664];
	// begin inline asm
	{mul.f16 %rs193,%rs194,%rs194;
}
	// end inline asm
	// begin inline asm
	{add.f16 %rs196,%rs190,%rs193;
}
	// end inline asm
	ld.shared.u16 	%rs200, [%r11+1728];
	// begin inline asm
	{mul.f16 %rs199,%rs200,%rs200;
}
	// end inline asm
	// begin inline asm
	{add.f16 %rs202,%rs196,%rs199;
}
	// end inline asm
	ld.shared.u16 	%rs206, [%r11+1792];
	// begin inline asm
	{mul.f16 %rs205,%rs206,%rs206;
}
	// end inline asm
	// begin inline asm
	{add.f16 %rs208,%rs202,%rs205;
}
	// end inline asm
	ld.shared.u16 	%rs212, [%r11+1856];
	// begin inline asm
	{mul.f16 %rs211,%rs212,%rs212;
}
	// end inline asm
	// begin inline asm
	{add.f16 %rs214,%rs208,%rs211;
}
	// end inline asm
	ld.shared.u16 	%rs218, [%r11+1920];
	// begin inline asm
	{mul.f16 %rs217,%rs218,%rs218;
}
	// end inline asm
	// begin inline asm
	{add.f16 %rs220,%rs214,%rs217;
}
	// end inline asm
	ld.shared.u16 	%rs224, [%r11+1984];
	// begin inline asm
	{mul.f16 %rs223,%rs224,%rs224;
}
	// end inline asm
	// begin inline asm
	{add.f16 %rs813,%rs220,%rs223;
}
	// end inline asm
$L__BB1_4:
	mov.u32 	%r12, %ctaid.x;
	mul.wide.u32 	%rd41, %r12, 524288;
	mul.wide.u32 	%rd42, %r1, 16;
	or.b64  	%rd43, %rd41, %rd42;
	cvta.to.global.u64 	%rd44, %rd33;
	add.s64 	%rd45, %rd43, %rd44;
	add.s64 	%rd179, %rd45, 2048;
	mov.b64 	%rd180, 0;
	shl.b32 	%r13, %r1, 3;
	mov.u32 	%r14, _ZZ13assign_labelsPfS_PiiiiE13particlesTile;
	add.s32 	%r3, %r14, %r13;
	mad.lo.s32 	%r209, %r1, 56, %r3;
	shl.b32 	%r211, %r1, 6;
	mov.u32 	%r212, _ZZ13assign_labelsPfS_PiiiiE10outputTile;
	add.s32 	%r213, %r212, %r211;
	mov.u64 	%rd193, %rd180;
	mov.u64 	%rd192, %rd180;
	mov.u64 	%rd183, %rd180;
	mov.u64 	%rd185, %rd180;
	mov.u64 	%rd191, %rd180;
	mov.u64 	%rd187, %rd180;
	mov.u64 	%rd189, %rd180;
$L__BB1_5:
	setp.gt.u32 	%p3, %r1, 31;
	// begin inline asm
	mov.u64 	%rd46, %clock64;
	// end inline asm
	ld.global.v4.f32 	{%f34, %f35, %f36, %f37}, [%rd179+-2048];
	// begin inline asm
	{  cvt.rn.f16.f32 %rs229, %f34;}

	// end inline asm
	st.shared.u16 	[%r3], %rs229;
	// begin inline asm
	{  cvt.rn.f16.f32 %rs230, %f35;}

	// end inline asm
	st.shared.u16 	[%r3+2], %rs230;
	// begin inline asm
	{  cvt.rn.f16.f32 %rs231, %f36;}

	// end inline asm
	st.shared.u16 	[%r3+4], %rs231;
	// begin inline asm
	{  cvt.rn.f16.f32 %rs232, %f37;}

	// end inline asm
	st.shared.u16 	[%r3+6], %rs232;
	ld.global.v4.f32 	{%f38, %f39, %f40, %f41}, [%rd179];
	// begin inline asm
	{  cvt.rn.f16.f32 %rs233, %f38;}

	// end inline asm
	st.shared.u16 	[%r3+1024], %rs233;
	// begin inline asm
	{  cvt.rn.f16.f32 %rs234, %f39;}

	// end inline asm
	st.shared.u16 	[%r3+1026], %rs234;
	// begin inline asm
	{  cvt.rn.f16.f32 %rs235, %f40;}

	// end inline asm
	st.shared.u16 	[%r3+1028], %rs235;
	// begin inline asm
	{  cvt.rn.f16.f32 %rs236, %f41;}

	// end inline asm
	st.shared.u16 	[%r3+1030], %rs236;
	// begin inline asm
	mov.u64 	%rd47, %clock64;
	// end inline asm
	sub.s64 	%rd48, %rd183, %rd46;
	add.s64 	%rd183, %rd48, %rd47;
	@%p3 bra 	$L__BB1_7;
	// begin inline asm
	mov.u64 	%rd190, %clock64;
	// end inline asm
	ld.shared.u16 	%rs239, [%r209];
	// begin inline asm
	{mul.f16 %rs237,%rs239,%rs239;
}
	// end inline asm
	// begin inline asm
	{add.f16 %rs240,%rs36,%rs237;
}
	// end inline asm
	ld.shared.u16 	%rs245, [%r209+2];
	// begin inline asm
	{mul.f16 %rs243,%rs245,%rs245;
}
	// end inline asm
	// begin inline asm
	{add.f16 %rs246,%rs240,%rs243;
}
	// end inline asm
	ld.shared.u16 	%rs251, [%r209+4];
	// begin inline asm
	{mul.f16 %rs249,%rs251,%rs251;
}
	// end inline asm
	// begin inline asm
	{add.f16 %rs252,%rs246,%rs249;
}
	// end inline asm
	ld.shared.u16 	%rs257, [%r209+6];
	// begin inline asm
	{mul.f16 %rs255,%rs257,%rs257;
}
	// end inline asm
	// begin inline asm
	{add.f16 %rs258,%rs252,%rs255;
}
	// end inline asm
	ld.shared.u16 	%rs263, [%r209+8];
	// begin inline asm
	{mul.f16 %rs261,%rs263,%rs263;
}
	// end inline asm
	// begin inline asm
	{add.f16 %rs264,%rs258,%rs261;
}
	// end inline asm
	ld.shared.u16 	%rs269, [%r209+10];
	// begin inline asm
	{mul.f16 %rs267,%rs269,%rs269;
}
	// end inline asm
	// begin inline asm
	{add.f16 %rs270,%rs264,%rs267;
}
	// end inline asm
	ld.shared.u16 	%rs275, [%r209+12];
	// begin inline asm
	{mul.f16 %rs273,%rs275,%rs275;
}
	// end inline asm
	// begin inline asm
	{add.f16 %rs276,%rs270,%rs273;
}
	// end inline asm
	ld.shared.u16 	%rs281, [%r209+14];
	// begin inline asm
	{mul.f16 %rs279,%rs281,%rs281;
}
	// end inline asm
	// begin inline asm
	{add.f16 %rs282,%rs276,%rs279;
}
	// end inline asm
	ld.shared.u16 	%rs287, [%r209+16];
	// begin inline asm
	{mul.f16 %rs285,%rs287,%rs287;
}
	// end inline asm
	// begin inline asm
	{add.f16 %rs288,%rs282,%rs285;
}
	// end inline asm
	ld.shared.u16 	%rs293, [%r209+18];
	// begin inline asm
	{mul.f16 %rs291,%rs293,%rs293;
}
	// end inline asm
	// begin inline asm
	{add.f16 %rs294,%rs288,%rs291;
}
	// end inline asm
	ld.shared.u16 	%rs299, [%r209+20];
	// begin inline asm
	{mul.f16 %rs297,%rs299,%rs299;
}
	// end inline asm
	// begin inline asm
	{add.f16 %rs300,%rs294,%rs297;
}
	// end inline asm
	ld.shared.u16 	%rs305, [%r209+22];
	// begin inline asm
	{mul.f16 %rs303,%rs305,%rs305;
}
	// end inline asm
	// begin inline asm
	{add.f16 %rs306,%rs300,%rs303;
}
	// end inline asm
	ld.shared.u16 	%rs311, [%r209+24];
	// begin inline asm
	{mul.f16 %rs309,%rs311,%rs311;
}
	// end inline asm
	// begin inline asm
	{add.f16 %rs312,%rs306,%rs309;
}
	// end inline asm
	ld.shared.u16 	%rs317, [%r209+26];
	// begin inline asm
	{mul.f16 %rs315,%rs317,%rs317;
}
	// end inline asm
	// begin inline asm
	{add.f16 %rs318,%rs312,%rs315;
}
	// end inline asm
	ld.shared.u16 	%rs323, [%r209+28];
	// begin inline asm
	{mul.f16 %rs321,%rs323,%rs323;
}
	// end inline asm
	// begin inline asm
	{add.f16 %rs324,%rs318,%rs321;
}
	// end inline asm
	ld.shared.u16 	%rs329, [%r209+30];
	// begin inline asm
	{mul.f16 %rs327,%rs329,%rs329;
}
	// end inline asm
	// begin inline asm
	{add.f16 %rs330,%rs324,%rs327;
}
	// end inline asm
	ld.shared.u16 	%rs335, [%r209+32];
	// begin inline asm
	{mul.f16 %rs333,%rs335,%rs335;
}
	// end inline asm
	// begin inline asm
	{add.f16 %rs336,%rs330,%rs333;
}
	// end inline asm
	ld.shared.u16 	%rs341, [%r209+34];
	// begin inline asm
	{mul.f16 %rs339,%rs341,%rs341;
}
	// end inline asm
	// begin inline asm
	{add.f16 %rs342,%rs336,%rs339;
}
	// end inline asm
	ld.shared.u16 	%rs347, [%r209+36];
	// begin inline asm
	{mul.f16 %rs345,%rs347,%rs347;
}
	// end inline asm
	// begin inline asm
	{add.f16 %rs348,%rs342,%rs345;
}
	// end inline asm
	ld.shared.u16 	%rs353, [%r209+38];
	// begin inline asm
	{mul.f16 %rs351,%rs353,%rs353;
}
	// end inline asm
	// begin inline asm
	{add.f16 %rs354,%rs348,%rs351;
}
	// end inline asm
	ld.shared.u16 	%rs359, [%r209+40];
	// begin inline asm
	{mul.f16 %rs357,%rs359,%rs359;
}
	// end inline asm
	// begin inline asm
	{add.f16 %rs360,%rs354,%rs357;
}
	// end inline asm
	ld.shared.u16 	%rs365, [%r209+42];
	// begin inline asm
	{mul.f16 %rs363,%rs365,%rs365;
}
	// end inline asm
	// begin inline asm
	{add.f16 %rs366,%rs360,%rs363;
}
	// end inline asm
	ld.shared.u16 	%rs371, [%r209+44];
	// begin inline asm
	{mul.f16 %rs369,%rs371,%rs371;
}
	// end inline asm
	// begin inline asm
	{add.f16 %rs372,%rs366,%rs369;
}
	// end inline asm
	ld.shared.u16 	%rs377, [%r209+46];
	// begin inline asm
	{mul.f16 %rs375,%rs377,%rs377;
}
	// end inline asm
	// begin inline asm
	{add.f16 %rs378,%rs372,%rs375;
}
	// end inline asm
	ld.shared.u16 	%rs383, [%r209+48];
	// begin inline asm
	{mul.f16 %rs381,%rs383,%rs383;
}
	// end inline asm
	// begin inline asm
	{add.f16 %rs384,%rs378,%rs381;
}
	// end inline asm
	ld.shared.u16 	%rs389, [%r209+50];
	// begin inline asm
	{mul.f16 %rs387,%rs389,%rs389;
}
	// end inline asm
	// begin inline asm
	{add.f16 %rs390,%rs384,%rs387;
}
	// end inline asm
	ld.shared.u16 	%rs395, [%r209+52];
	// begin inline asm
	{mul.f16 %rs393,%rs395,%rs395;
}
	// end inline asm
	// begin inline asm
	{add.f16 %rs396,%rs390,%rs393;
}
	// end inline asm
	ld.shared.u16 	%rs401, [%r209+54];
	// begin inline asm
	{mul.f16 %rs399,%rs401,%rs401;
}
	// end inline asm
	// begin inline asm
	{add.f16 %rs402,%rs396,%rs399;
}
	// end inline asm
	ld.shared.u16 	%rs407, [%r209+56];
	// begin inline asm
	{mul.f16 %rs405,%rs407,%rs407;
}
	// end inline asm
	// begin inline asm
	{add.f16 %rs408,%rs402,%rs405;
}
	// end inline asm
	ld.shared.u16 	%rs413, [%r209+58];
	// begin inline asm
	{mul.f16 %rs411,%rs413,%rs413;
}
	// end inline asm
	// begin inline asm
	{add.f16 %rs414,%rs408,%rs411;
}
	// end inline asm
	ld.shared.u16 	%rs419, [%r209+60];
	// begin inline asm
	{mul.f16 %rs417,%rs419,%rs419;
}
	// end inline asm
	// begin inline asm
	{add.f16 %rs420,%rs414,%rs417;
}
	// end inline asm
	ld.shared.u16 	%rs425, [%r209+62];
	// begin inline asm
	{mul.f16 %rs423,%rs425,%rs425;
}
	// end inline asm
	// begin inline asm
	{add.f16 %rs426,%rs420,%rs423;
}
	// end inline asm
	mov.f32 	%f42, 0fBF000000;
	// begin inline asm
	{  cvt.rn.f16.f32 %rs429, %f42;}

	// end inline asm
	// begin inline asm
	{  mov.b32 %r15, {%rs813,%rs813};}

	// end inline asm
	// begin inline asm
	{mov.u32 %r16, WARP_SZ;
}
	// end inline asm
	shl.b32 	%r210, %r16, 8;
	add.s32 	%r206, %r210, -8161;
	mov.b32 	%r19, 0;
	mov.b32 	%r207, -1;
	// begin inline asm
	{shfl.sync.idx.b32 %r17,%r15,%r19,%r206,%r207;
}
	// end inline asm
	// begin inline asm
	{.reg .f16 low,high;
 mov.b32 {low,high}, %r17;
 mov.b16 %rs432, low;}
	// end inline asm
	// begin inline asm
	{add.f16 %rs433,%rs426,%rs432;
}
	// end inline asm
	// begin inline asm
	{mul.f16 %rs436,%rs429,%rs433;
}
	// end inline asm
	st.shared.u16 	[%r213], %rs436;
	mov.b32 	%r25, 1;
	// begin inline asm
	{shfl.sync.idx.b32 %r23,%r15,%r25,%r206,%r207;
}
	// end inline asm
	// begin inline asm
	{.reg .f16 low,high;
 mov.b32 {low,high}, %r23;
 mov.b16 %rs439, low;}
	// end inline asm
	// begin inline asm
	{add.f16 %rs440,%rs426,%rs439;
}
	// end inline asm
	// begin inline asm
	{mul.f16 %rs443,%rs429,%rs440;
}
	// end inline asm
	st.shared.u16 	[%r213+2], %rs443;
	mov.b32 	%r31, 2;
	// begin inline asm
	{shfl.sync.idx.b32 %r29,%r15,%r31,%r206,%r207;
}
	// end inline asm
	// begin inline asm
	{.reg .f16 low,high;
 mov.b32 {low,high}, %r29;
 mov.b16 %rs446, low;}
	// end inline asm
	// begin inline asm
	{add.f16 %rs447,%rs426,%rs446;
}
	// end inline asm
	// begin inline asm
	{mul.f16 %rs450,%rs429,%rs447;
}
	// end inline asm
	st.shared.u16 	[%r213+4], %rs450;
	mov.b32 	%r37, 3;
	// begin inline asm
	{shfl.sync.idx.b32 %r35,%r15,%r37,%r206,%r207;
}
	// end inline asm
	// begin inline asm
	{.reg .f16 low,high;
 mov.b32 {low,high}, %r35;
 mov.b16 %rs453, low;}
	// end inline asm
	// begin inline asm
	{add.f16 %rs454,%rs426,%rs453;
}
	// end inline asm
	// begin inline asm
	{mul.f16 %rs457,%rs429,%rs454;
}
	// end inline asm
	st.shared.u16 	[%r213+6], %rs457;
	mov.b32 	%r43, 4;
	// begin inline asm
	{shfl.sync.idx.b32 %r41,%r15,%r43,%r206,%r207;
}
	// end inline asm
	// begin inline asm
	{.reg .f16 low,high;
 mov.b32 {low,high}, %r41;
 mov.b16 %rs460, low;}
	// end inline asm
	// begin inline asm
	{add.f16 %rs461,%rs426,%rs460;
}
	// end inline asm
	// begin inline asm
	{mul.f16 %rs464,%rs429,%rs461;
}
	// end inline asm
	st.shared.u16 	[%r213+8], %rs464;
	mov.b32 	%r49, 5;
	// begin inline asm
	{shfl.sync.idx.b32 %r47,%r15,%r49,%r206,%r207;
}
	// end inline asm
	// begin inline asm
	{.reg .f16 low,high;
 mov.b32 {low,high}, %r47;
 mov.b16 %rs467, low;}
	// end inline asm
	// begin inline asm
	{add.f16 %rs468,%rs426,%rs467;
}
	// end inline asm
	// begin inline asm
	{mul.f16 %rs471,%rs429,%rs468;
}
	// end inline asm
	st.shared.u16 	[%r213+10], %rs471;
	mov.b32 	%r55, 6;
	// begin inline asm
	{shfl.sync.idx.b32 %r53,%r15,%r55,%r206,%r207;
}
	// end inline asm
	// begin inline asm
	{.reg .f16 low,high;
 mov.b32 {low,high}, %r53;
 mov.b16 %rs474, low;}
	// end inline asm
	// begin inline asm
	{add.f16 %rs475,%rs426,%rs474;
}
	// end inline asm
	// begin inline asm
	{mul.f16 %rs478,%rs429,%rs475;
}
	// end inline asm
	st.shared.u16 	[%r213+12], %rs478;
	mov.b32 	%r61, 7;
	// begin inline asm
	{shfl.sync.idx.b32 %r59,%r15,%r61,%r206,%r207;
}
	// end inline asm
	// begin inline asm
	{.reg .f16 low,high;
 mov.b32 {low,high}, %r59;
 mov.b16 %rs481, low;}
	// end inline asm
	// begin inline asm
	{add.f16 %rs482,%rs426,%rs481;
}
	// end inline asm
	// begin inline asm
	{mul.f16 %rs485,%rs429,%rs482;
}
	// end inline asm
	st.shared.u16 	[%r213+14], %rs485;
	mov.b32 	%r67, 8;
	// begin inline asm
	{shfl.sync.idx.b32 %r65,%r15,%r67,%r206,%r207;
}
	// end inline asm
	// begin inline asm
	{.reg .f16 low,high;
 mov.b32 {low,high}, %r65;
 mov.b16 %rs488, low;}
	// end inline asm
	// begin inline asm
	{add.f16 %rs489,%rs426,%rs488;
}
	// end inline asm
	// begin inline asm
	{mul.f16 %rs492,%rs429,%rs489;
}
	// end inline asm
	st.shared.u16 	[%r213+16], %rs492;
	mov.b32 	%r73, 9;
	// begin inline asm
	{shfl.sync.idx.b32 %r71,%r15,%r73,%r206,%r207;
}
	// end inline asm
	// begin inline asm
	{.reg .f16 low,high;
 mov.b32 {low,high}, %r71;
 mov.b16 %rs495, low;}
	// end inline asm
	// begin inline asm
	{add.f16 %rs496,%rs426,%rs495;
}
	// end inline asm
	// begin inline asm
	{mul.f16 %rs499,%rs429,%rs496;
}
	// end inline asm
	st.shared.u16 	[%r213+18], %rs499;
	mov.b32 	%r79, 10;
	// begin inline asm
	{shfl.sync.idx.b32 %r77,%r15,%r79,%r206,%r207;
}
	// end inline asm
	// begin inline asm
	{.reg .f16 low,high;
 mov.b32 {low,high}, %r77;
 mov.b16 %rs502, low;}
	// end inline asm
	// begin inline asm
	{add.f16 %rs503,%rs426,%rs502;
}
	// end inline asm
	// begin inline asm
	{mul.f16 %rs506,%rs429,%rs503;
}
	// end inline asm
	st.shared.u16 	[%r213+20], %rs506;
	mov.b32 	%r85, 11;
	// begin inline asm
	{shfl.sync.idx.b32 %r83,%r15,%r85,%r206,%r207;
}
	// end inline asm
	// begin inline asm
	{.reg .f16 low,high;
 mov.b32 {low,high}, %r83;
 mov.b16 %rs509, low;}
	// end inline asm
	// begin inline asm
	{add.f16 %rs510,%rs426,%rs509;
}
	// end inline asm
	// begin inline asm
	{mul.f16 %rs513,%rs429,%rs510;
}
	// end inline asm
	st.shared.u16 	[%r213+22], %rs513;
	mov.b32 	%r91, 12;
	// begin inline asm
	{shfl.sync.idx.b32 %r89,%r15,%r91,%r206,%r207;
}
	// end inline asm
	// begin inline asm
	{.reg .f16 low,high;
 mov.b32 {low,high}, %r89;
 mov.b16 %rs516, low;}
	// end inline asm
	// begin inline asm
	{add.f16 %rs517,%rs426,%rs516;
}
	// end inline asm
	// begin inline asm
	{mul.f16 %rs520,%rs429,%rs517;
}
	// end inline asm
	st.shared.u16 	[%r213+24], %rs520;
	mov.b32 	%r97, 13;
	// begin inline asm
	{shfl.sync.idx.b32 %r95,%r15,%r97,%r206,%r207;
}
	// end inline asm
	// begin inline asm
	{.reg .f16 low,high;
 mov.b32 {low,high}, %r95;
 mov.b16 %rs523, low;}
	// end inline asm
	// begin inline asm
	{add.f16 %rs524,%rs426,%rs523;
}
	// end inline asm
	// begin inline asm
	{mul.f16 %rs527,%rs429,%rs524;
}
	// end inline asm
	st.shared.u16 	[%r213+26], %rs527;
	mov.b32 	%r103, 14;
	// begin inline asm
	{shfl.sync.idx.b32 %r101,%r15,%r103,%r206,%r207;
}
	// end inline asm
	// begin inline asm
	{.reg .f16 low,high;
 mov.b32 {low,high}, %r101;
 mov.b16 %rs530, low;}
	// end inline asm
	// begin inline asm
	{add.f16 %rs531,%rs426,%rs530;
}
	// end inline asm
	// begin inline asm
	{mul.f16 %rs534,%rs429,%rs531;
}
	// end inline asm
	st.shared.u16 	[%r213+28], %rs534;
	mov.b32 	%r109, 15;
	// begin inline asm
	{shfl.sync.idx.b32 %r107,%r15,%r109,%r206,%r207;
}
	// end inline asm
	// begin inline asm
	{.reg .f16 low,high;
 mov.b32 {low,high}, %r107;
 mov.b16 %rs537, low;}
	// end inline asm
	// begin inline asm
	{add.f16 %rs538,%rs426,%rs537;
}
	// end inline asm
	// begin inline asm
	{mul.f16 %rs541,%rs429,%rs538;
}
	// end inline asm
	st.shared.u16 	[%r213+30], %rs541;
	mov.b32 	%r115, 16;
	// begin inline asm
	{shfl.sync.idx.b32 %r113,%r15,%r115,%r206,%r207;
}
	// end inline asm
	// begin inline asm
	{.reg .f16 low,high;
 mov.b32 {low,high}, %r113;
 mov.b16 %rs544, low;}
	// end inline asm
	// begin inline asm
	{add.f16 %rs545,%rs426,%rs544;
}
	// end inline asm
	// begin inline asm
	{mul.f16 %rs548,%rs429,%rs545;
}
	// end inline asm
	st.shared.u16 	[%r213+32], %rs548;
	mov.b32 	%r121, 17;
	// begin inline asm
	{shfl.sync.idx.b32 %r119,%r15,%r121,%r206,%r207;
}
	// end inline asm
	// begin inline asm
	{.reg .f16 low,high;
 mov.b32 {low,high}, %r119;
 mov.b16 %rs551, low;}
	// end inline asm
	// begin inline asm
	{add.f16 %rs552,%rs426,%rs551;
}
	// end inline asm
	// begin inline asm
	{mul.f16 %rs555,%rs429,%rs552;
}
	// end inline asm
	st.shared.u16 	[%r213+34], %rs555;
	mov.b32 	%r127, 18;
	// begin inline asm
	{shfl.sync.idx.b32 %r125,%r15,%r127,%r206,%r207;
}
	// end inline asm
	// begin inline asm
	{.reg .f16 low,high;
 mov.b32 {low,high}, %r125;
 mov.b16 %rs558, low;}
	// end inline asm
	// begin inline asm
	{add.f16 %rs559,%rs426,%rs558;
}
	// end inline asm
	// begin inline asm
	{mul.f16 %rs562,%rs429,%rs559;
}
	// end inline asm
	st.shared.u16 	[%r213+36], %rs562;
	mov.b32 	%r133, 19;
	// begin inline asm
	{shfl.sync.idx.b32 %r131,%r15,%r133,%r206,%r207;
}
	// end inline asm
	// begin inline asm
	{.reg .f16 low,high;
 mov.b32 {low,high}, %r131;
 mov.b16 %rs565, low;}
	// end inline asm
	// begin inline asm
	{add.f16 %rs566,%rs426,%rs565;
}
	// end inline asm
	// begin inline asm
	{mul.f16 %rs569,%rs429,%rs566;
}
	// end inline asm
	st.shared.u16 	[%r213+38], %rs569;
	mov.b32 	%r139, 20;
	// begin inline asm
	{shfl.sync.idx.b32 %r137,%r15,%r139,%r206,%r207;
}
	// end inline asm
	// begin inline asm
	{.reg .f16 low,high;
 mov.b32 {low,high}, %r137;
 mov.b16 %rs572, low;}
	// end inline asm
	// begin inline asm
	{add.f16 %rs573,%rs426,%rs572;
}
	// end inline asm
	// begin inline asm
	{mul.f16 %rs576,%rs429,%rs573;
}
	// end inline asm
	st.shared.u16 	[%r213+40], %rs576;
	mov.b32 	%r145, 21;
	// begin inline asm
	{shfl.sync.idx.b32 %r143,%r15,%r145,%r206,%r207;
}
	// end inline asm
	// begin inline asm
	{.reg .f16 low,high;
 mov.b32 {low,high}, %r143;
 mov.b16 %rs579, low;}
	// end inline asm
	// begin inline asm
	{add.f16 %rs580,%rs426,%rs579;
}
	// end inline asm
	// begin inline asm
	{mul.f16 %rs583,%rs429,%rs580;
}
	// end inline asm
	st.shared.u16 	[%r213+42], %rs583;
	mov.b32 	%r151, 22;
	// begin inline asm
	{shfl.sync.idx.b32 %r149,%r15,%r151,%r206,%r207;
}
	// end inline asm
	// begin inline asm
	{.reg .f16 low,high;
 mov.b32 {low,high}, %r149;
 mov.b16 %rs586, low;}
	// end inline asm
	// begin inline asm
	{add.f16 %rs587,%rs426,%rs586;
}
	// end inline asm
	// begin inline asm
	{mul.f16 %rs590,%rs429,%rs587;
}
	// end inline asm
	st.shared.u16 	[%r213+44], %rs590;
	mov.b32 	%r157, 23;
	// begin inline asm
	{shfl.sync.idx.b32 %r155,%r15,%r157,%r206,%r207;
}
	// end inline asm
	// begin inline asm
	{.reg .f16 low,high;
 mov.b32 {low,high}, %r155;
 mov.b16 %rs593, low;}
	// end inline asm
	// begin inline asm
	{add.f16 %rs594,%rs426,%rs593;
}
	// end inline asm
	// begin inline asm
	{mul.f16 %rs597,%rs429,%rs594;
}
	// end inline asm
	st.shared.u16 	[%r213+46], %rs597;
	mov.b32 	%r163, 24;
	// begin inline asm
	{shfl.sync.idx.b32 %r161,%r15,%r163,%r206,%r207;
}
	// end inline asm
	// begin inline asm
	{.reg .f16 low,high;
 mov.b32 {low,high}, %r161;
 mov.b16 %rs600, low;}
	// end inline asm
	// begin inline asm
	{add.f16 %rs601,%rs426,%rs600;
}
	// end inline asm
	// begin inline asm
	{mul.f16 %rs604,%rs429,%rs601;
}
	// end inline asm
	st.shared.u16 	[%r213+48], %rs604;
	mov.b32 	%r169, 25;
	// begin inline asm
	{shfl.sync.idx.b32 %r167,%r15,%r169,%r206,%r207;
}
	// end inline asm
	// begin inline asm
	{.reg .f16 low,high;
 mov.b32 {low,high}, %r167;
 mov.b16 %rs607, low;}
	// end inline asm
	// begin inline asm
	{add.f16 %rs608,%rs426,%rs607;
}
	// end inline asm
	// begin inline asm
	{mul.f16 %rs611,%rs429,%rs608;
}
	// end inline asm
	st.shared.u16 	[%r213+50], %rs611;
	mov.b32 	%r175, 26;
	// begin inline asm
	{shfl.sync.idx.b32 %r173,%r15,%r175,%r206,%r207;
}
	// end inline asm
	// begin inline asm
	{.reg .f16 low,high;
 mov.b32 {low,high}, %r173;
 mov.b16 %rs614, low;}
	// end inline asm
	// begin inline asm
	{add.f16 %rs615,%rs426,%rs614;
}
	// end inline asm
	// begin inline asm
	{mul.f16 %rs618,%rs429,%rs615;
}
	// end inline asm
	st.shared.u16 	[%r213+52], %rs618;
	mov.b32 	%r181, 27;
	// begin inline asm
	{shfl.sync.idx.b32 %r179,%r15,%r181,%r206,%r207;
}
	// end inline asm
	// begin inline asm
	{.reg .f16 low,high;
 mov.b32 {low,high}, %r179;
 mov.b16 %rs621, low;}
	// end inline asm
	// begin inline asm
	{add.f16 %rs622,%rs426,%rs621;
}
	// end inline asm
	// begin inline asm
	{mul.f16 %rs625,%rs429,%rs622;
}
	// end inline asm
	st.shared.u16 	[%r213+54], %rs625;
	mov.b32 	%r187, 28;
	// begin inline asm
	{shfl.sync.idx.b32 %r185,%r15,%r187,%r206,%r207;
}
	// end inline asm
	// begin inline asm
	{.reg .f16 low,high;
 mov.b32 {low,high}, %r185;
 mov.b16 %rs628, low;}
	// end inline asm
	// begin inline asm
	{add.f16 %rs629,%rs426,%rs628;
}
	// end inline asm
	// begin inline asm
	{mul.f16 %rs632,%rs429,%rs629;
}
	// end inline asm
	st.shared.u16 	[%r213+56], %rs632;
	mov.b32 	%r193, 29;
	// begin inline asm
	{shfl.sync.idx.b32 %r191,%r15,%r193,%r206,%r207;
}
	// end inline asm
	// begin inline asm
	{.reg .f16 low,high;
 mov.b32 {low,high}, %r191;
 mov.b16 %rs635, low;}
	// end inline asm
	// begin inline asm
	{add.f16 %rs636,%rs426,%rs635;
}
	// end inline asm
	// begin inline asm
	{mul.f16 %rs639,%rs429,%rs636;
}
	// end inline asm
	st.shared.u16 	[%r213+58], %rs639;
	mov.b32 	%r199, 30;
	// begin inline asm
	{shfl.sync.idx.b32 %r197,%r15,%r199,%r206,%r207;
}
	// end inline asm
	// begin inline asm
	{.reg .f16 low,high;
 mov.b32 {low,high}, %r197;
 mov.b16 %rs642, low;}
	// end inline asm
	// begin inline asm
	{add.f16 %rs643,%rs426,%rs642;
}
	// end inline asm
	// begin inline asm
	{mul.f16 %rs646,%rs429,%rs643;
}
	// end inline asm
	st.shared.u16 	[%r213+60], %rs646;
	mov.b32 	%r205, 31;
	// begin inline asm
	{shfl.sync.idx.b32 %r203,%r15,%r205,%r206,%r207;
}
	// end inline asm
	// begin inline asm
	{.reg .f16 low,high;
 mov.b32 {low,high}, %r203;
 mov.b16 %rs649, low;}
	// end inline asm
	// begin inline asm
	{add.f16 %rs650,%rs426,%rs649;
}
	// end inline asm
	// begin inline asm
	{mul.f16 %rs653,%rs429,%rs650;
}
	// end inline asm
	st.shared.u16 	[%r213+62], %rs653;
$L__BB1_7:
	setp.gt.u32 	%p4, %r1, 31;
	// begin inline asm
	mov.u64 	%rd50, %clock64;
	// end inline asm
	sub.s64 	%rd52, %rd189, %rd190;
	add.s64 	%rd189, %rd52, %rd50;
	// begin inline asm
	mov.u64 	%rd51, %clock64;
	// end inline asm
	bar.sync 	0;
	@%p4 bra 	$L__BB1_9;
	// begin inline asm
	mov.u64 	%rd53, %clock64;
	// end inline asm
	mov.u32 	%r214, _ZZ13assign_labelsPfS_PiiiiE13particlesTile;
	mov.b32 	%r215, 32;
	wmma.load.a.sync.aligned.row.m16n16k16.shared.f16 	{%r216, %r217, %r218, %r219, %r220, %r221, %r222, %r223}, [%r214], %r215;
	mov.u32 	%r224, _ZZ13assign_labelsPfS_PiiiiE13centroidsTile;
	wmma.load.b.sync.aligned.row.m16n16k16.shared.f16 	{%r225, %r226, %r227, %r228, %r229, %r230, %r231, %r232}, [%r224], %r215;
	mov.u32 	%r233, _ZZ13assign_labelsPfS_PiiiiE10outputTile;
	wmma.load.c.sync.aligned.row.m16n16k16.shared.f16 	{%r234, %r235, %r236, %r237}, [%r233], %r215;
	// begin inline asm
	mov.u64 	%rd54, %clock64;
	// end inline asm
	// begin inline asm
	mov.u64 	%rd55, %clock64;
	// end inline asm
	wmma.mma.sync.aligned.row.row.m16n16k16.f16.f16 {%r238, %r239, %r240, %r241}, {%r216, %r217, %r218, %r219, %r220, %r221, %r222, %r223}, {%r225, %r226, %r227, %r228, %r229, %r230, %r231, %r232}, {%r234, %r235, %r236, %r237};
	// begin inline asm
	mov.u64 	%rd56, %clock64;
	// end inline asm
	// begin inline asm
	mov.u64 	%rd57, %clock64;
	// end inline asm
	wmma.store.d.sync.aligned.row.m16n16k16.shared.f16 	[%r233], {%r238, %r239, %r240, %r241}, %r215;
	// begin inline asm
	mov.u64 	%rd58, %clock64;
	// end inline asm
	// begin inline asm
	mov.u64 	%rd59, %clock64;
	// end inline asm
	add.s32 	%r242, %r214, 32;
	wmma.load.a.sync.aligned.row.m16n16k16.shared.f16 	{%r243, %r244, %r245, %r246, %r247, %r248, %r249, %r250}, [%r242], %r215;
	add.s32 	%r251, %r224, 1024;
	wmma.load.b.sync.aligned.row.m16n16k16.shared.f16 	{%r252, %r253, %r254, %r255, %r256, %r257, %r258, %r259}, [%r251], %r215;
	wmma.load.c.sync.aligned.row.m16n16k16.shared.f16 	{%r260, %r261, %r262, %r263}, [%r233], %r215;
	// begin inline asm
	mov.u64 	%rd60, %clock64;
	// end inline asm
	// begin inline asm
	mov.u64 	%rd61, %clock64;
	// end inline asm
	wmma.mma.sync.aligned.row.row.m16n16k16.f16.f16 {%r264, %r265, %r266, %r267}, {%r243, %r244, %r245, %r246, %r247, %r248, %r249, %r250}, {%r252, %r253, %r254, %r255, %r256, %r257, %r258, %r259}, {%r260, %r261, %r262, %r263};
	// begin inline asm
	mov.u64 	%rd62, %clock64;
	// end inline asm
	// begin inline asm
	mov.u64 	%rd63, %clock64;
	// end inline asm
	wmma.store.d.sync.aligned.row.m16n16k16.shared.f16 	[%r233], {%r264, %r265, %r266, %r267}, %r215;
	// begin inline asm
	mov.u64 	%rd64, %clock64;
	// end inline asm
	// begin inline asm
	mov.u64 	%rd65, %clock64;
	// end inline asm
	wmma.load.a.sync.aligned.row.m16n16k16.shared.f16 	{%r268, %r269, %r270, %r271, %r272, %r273, %r274, %r275}, [%r214], %r215;
	add.s32 	%r276, %r224, 32;
	wmma.load.b.sync.aligned.row.m16n16k16.shared.f16 	{%r277, %r278, %r279, %r280, %r281, %r282, %r283, %r284}, [%r276], %r215;
	add.s32 	%r285, %r233, 32;
	wmma.load.c.sync.aligned.row.m16n16k16.shared.f16 	{%r286, %r287, %r288, %r289}, [%r285], %r215;
	// begin inline asm
	mov.u64 	%rd66, %clock64;
	// end inline asm
	// begin inline asm
	mov.u64 	%rd67, %clock64;
	// end inline asm
	wmma.mma.sync.aligned.row.row.m16n16k16.f16.f16 {%r290, %r291, %r292, %r293}, {%r268, %r269, %r270, %r271, %r272, %r273, %r274, %r275}, {%r277, %r278, %r279, %r280, %r281, %r282, %r283, %r284}, {%r286, %r287, %r288, %r289};
	// begin inline asm
	mov.u64 	%rd68, %clock64;
	// end inline asm
	// begin inline asm
	mov.u64 	%rd69, %clock64;
	// end inline asm
	wmma.store.d.sync.aligned.row.m16n16k16.shared.f16 	[%r285], {%r290, %r291, %r292, %r293}, %r215;
	// begin inline asm
	mov.u64 	%rd70, %clock64;
	// end inline asm
	// begin inline asm
	mov.u64 	%rd71, %clock64;
	// end inline asm
	wmma.load.a.sync.aligned.row.m16n16k16.shared.f16 	{%r294, %r295, %r296, %r297, %r298, %r299, %r300, %r301}, [%r242], %r215;
	add.s32 	%r302, %r224, 1056;
	wmma.load.b.sync.aligned.row.m16n16k16.shared.f16 	{%r303, %r304, %r305, %r306, %r307, %r308, %r309, %r310}, [%r302], %r215;
	wmma.load.c.sync.aligned.row.m16n16k16.shared.f16 	{%r311, %r312, %r313, %r314}, [%r285], %r215;
	// begin inline asm
	mov.u64 	%rd72, %clock64;
	// end inline asm
	// begin inline asm
	mov.u64 	%rd73, %clock64;
	// end inline asm
	wmma.mma.sync.aligned.row.row.m16n16k16.f16.f16 {%r315, %r316, %r317, %r318}, {%r294, %r295, %r296, %r297, %r298, %r299, %r300, %r301}, {%r303, %r304, %r305, %r306, %r307, %r308, %r309, %r310}, {%r311, %r312, %r313, %r314};
	// begin inline asm
	mov.u64 	%rd74, %clock64;
	// end inline asm
	// begin inline asm
	mov.u64 	%rd75, %clock64;
	// end inline asm
	wmma.store.d.sync.aligned.row.m16n16k16.shared.f16 	[%r285], {%r315, %r316, %r317, %r318}, %r215;
	// begin inline asm
	mov.u64 	%rd76, %clock64;
	// end inline asm
	// begin inline asm
	mov.u64 	%rd77, %clock64;
	// end inline asm
	add.s32 	%r319, %r214, 1024;
	wmma.load.a.sync.aligned.row.m16n16k16.shared.f16 	{%r320, %r321, %r322, %r323, %r324, %r325, %r326, %r327}, [%r319], %r215;
	wmma.load.b.sync.aligned.row.m16n16k16.shared.f16 	{%r328, %r329, %r330, %r331, %r332, %r333, %r334, %r335}, [%r224], %r215;
	add.s32 	%r336, %r233, 1024;
	wmma.load.c.sync.aligned.row.m16n16k16.shared.f16 	{%r337, %r338, %r339, %r340}, [%r336], %r215;
	// begin inline asm
	mov.u64 	%rd78, %clock64;
	// end inline asm
	// begin inline asm
	mov.u64 	%rd79, %clock64;
	// end inline asm
	wmma.mma.sync.aligned.row.row.m16n16k16.f16.f16 {%r341, %r342, %r343, %r344}, {%r320, %r321, %r322, %r323, %r324, %r325, %r326, %r327}, {%r328, %r329, %r330, %r331, %r332, %r333, %r334, %r335}, {%r337, %r338, %r339, %r340};
	// begin inline asm
	mov.u64 	%rd80, %clock64;
	// end inline asm
	// begin inline asm
	mov.u64 	%rd81, %clock64;
	// end inline asm
	wmma.store.d.sync.aligned.row.m16n16k16.shared.f16 	[%r336], {%r341, %r342, %r343, %r344}, %r215;
	// begin inline asm
	mov.u64 	%rd82, %clock64;
	// end inline asm
	// begin inline asm
	mov.u64 	%rd83, %clock64;
	// end inline asm
	add.s32 	%r345, %r214, 1056;
	wmma.load.a.sync.aligned.row.m16n16k16.shared.f16 	{%r346, %r347, %r348, %r349, %r350, %r351, %r352, %r353}, [%r345], %r215;
	wmma.load.b.sync.aligned.row.m16n16k16.shared.f16 	{%r354, %r355, %r356, %r357, %r358, %r359, %r360, %r361}, [%r251], %r215;
	wmma.load.c.sync.aligned.row.m16n16k16.shared.f16 	{%r362, %r363, %r364, %r365}, [%r336], %r215;
	// begin inline asm
	mov.u64 	%rd84, %clock64;
	// end inline asm
	// begin inline asm
	mov.u64 	%rd85, %clock64;
	// end inline asm
	wmma.mma.sync.aligned.row.row.m16n16k16.f16.f16 {%r366, %r367, %r368, %r369}, {%r346, %r347, %r348, %r349, %r350, %r351, %r352, %r353}, {%r354, %r355, %r356, %r357, %r358, %r359, %r360, %r361}, {%r362, %r363, %r364, %r365};
	// begin inline asm
	mov.u64 	%rd86, %clock64;
	// end inline asm
	// begin inline asm
	mov.u64 	%rd87, %clock64;
	// end inline asm
	wmma.store.d.sync.aligned.row.m16n16k16.shared.f16 	[%r336], {%r366, %r367, %r368, %r369}, %r215;
	// begin inline asm
	mov.u64 	%rd88, %clock64;
	// end inline asm
	// begin inline asm
	mov.u64 	%rd89, %clock64;
	// end inline asm
	wmma.load.a.sync.aligned.row.m16n16k16.shared.f16 	{%r370, %r371, %r372, %r373, %r374, %r375, %r376, %r377}, [%r319], %r215;
	wmma.load.b.sync.aligned.row.m16n16k16.shared.f16 	{%r378, %r379, %r380, %r381, %r382, %r383, %r384, %r385}, [%r276], %r215;
	add.s32 	%r386, %r233, 1056;
	wmma.load.c.sync.aligned.row.m16n16k16.shared.f16 	{%r387, %r388, %r389, %r390}, [%r386], %r215;
	// begin inline asm
	mov.u64 	%rd90, %clock64;
	// end inline asm
	// begin inline asm
	mov.u64 	%rd91, %clock64;
	// end inline asm
	wmma.mma.sync.aligned.row.row.m16n16k16.f16.f16 {%r391, %r392, %r393, %r394}, {%r370, %r371, %r372, %r373, %r374, %r375, %r376, %r377}, {%r378, %r379, %r380, %r381, %r382, %r383, %r384, %r385}, {%r387, %r388, %r389, %r390};
	// begin inline asm
	mov.u64 	%rd92, %clock64;
	// end inline asm
	// begin inline asm
	mov.u64 	%rd93, %clock64;
	// end inline asm
	wmma.store.d.sync.aligned.row.m16n16k16.shared.f16 	[%r386], {%r391, %r392, %r393, %r394}, %r215;
	// begin inline asm
	mov.u64 	%rd94, %clock64;
	// end inline asm
	// begin inline asm
	mov.u64 	%rd95, %clock64;
	// end inline asm
	wmma.load.a.sync.aligned.row.m16n16k16.shared.f16 	{%r395, %r396, %r397, %r398, %r399, %r400, %r401, %r402}, [%r345], %r215;
	wmma.load.b.sync.aligned.row.m16n16k16.shared.f16 	{%r403, %r404, %r405, %r406, %r407, %r408, %r409, %r410}, [%r302], %r215;
	wmma.load.c.sync.aligned.row.m16n16k16.shared.f16 	{%r411, %r412, %r413, %r414}, [%r386], %r215;
	// begin inline asm
	mov.u64 	%rd96, %clock64;
	// end inline asm
	add.s64 	%rd101, %rd191, %rd54;
	add.s64 	%rd102, %rd53, %rd59;
	add.s64 	%rd103, %rd101, %rd60;
	add.s64 	%rd104, %rd102, %rd65;
	add.s64 	%rd105, %rd103, %rd66;
	add.s64 	%rd106, %rd104, %rd71;
	add.s64 	%rd107, %rd105, %rd72;
	add.s64 	%rd108, %rd106, %rd77;
	add.s64 	%rd109, %rd107, %rd78;
	add.s64 	%rd110, %rd108, %rd83;
	add.s64 	%rd111, %rd109, %rd84;
	add.s64 	%rd112, %rd110, %rd89;
	add.s64 	%rd113, %rd111, %rd90;
	add.s64 	%rd114, %rd112, %rd95;
	sub.s64 	%rd115, %rd113, %rd114;
	add.s64 	%rd191, %rd115, %rd96;
	// begin inline asm
	mov.u64 	%rd97, %clock64;
	// end inline asm
	wmma.mma.sync.aligned.row.row.m16n16k16.f16.f16 {%r415, %r416, %r417, %r418}, {%r395, %r396, %r397, %r398, %r399, %r400, %r401, %r402}, {%r403, %r404, %r405, %r406, %r407, %r408, %r409, %r410}, {%r411, %r412, %r413, %r414};
	// begin inline asm
	mov.u64 	%rd98, %clock64;
	// end inline asm
	add.s64 	%rd116, %rd192, %rd56;
	add.s64 	%rd117, %rd55, %rd61;
	add.s64 	%rd118, %rd116, %rd62;
	add.s64 	%rd119, %rd117, %rd67;
	add.s64 	%rd120, %rd118, %rd68;
	add.s64 	%rd121, %rd119, %rd73;
	add.s64 	%rd122, %rd120, %rd74;
	add.s64 	%rd123, %rd121, %rd79;
	add.s64 	%rd124, %rd122, %rd80;
	add.s64 	%rd125, %rd123, %rd85;
	add.s64 	%rd126, %rd124, %rd86;
	add.s64 	%rd127, %rd125, %rd91;
	add.s64 	%rd128, %rd126, %rd92;
	add.s64 	%rd129, %rd127, %rd97;
	sub.s64 	%rd130, %rd128, %rd129;
	add.s64 	%rd192, %rd130, %rd98;
	// begin inline asm
	mov.u64 	%rd99, %clock64;
	// end inline asm
	wmma.store.d.sync.aligned.row.m16n16k16.shared.f16 	[%r386], {%r415, %r416, %r417, %r418}, %r215;
	// begin inline asm
	mov.u64 	%rd100, %clock64;
	// end inline asm
	add.s64 	%rd131, %rd193, %rd58;
	add.s64 	%rd132, %rd57, %rd63;
	add.s64 	%rd133, %rd131, %rd64;
	add.s64 	%rd134, %rd132, %rd69;
	add.s64 	%rd135, %rd133, %rd70;
	add.s64 	%rd136, %rd134, %rd75;
	add.s64 	%rd137, %rd135, %rd76;
	add.s64 	%rd138, %rd136, %rd81;
	add.s64 	%rd139, %rd137, %rd82;
	add.s64 	%rd140, %rd138, %rd87;
	add.s64 	%rd141, %rd139, %rd88;
	add.s64 	%rd142, %rd140, %rd93;
	add.s64 	%rd143, %rd141, %rd94;
	add.s64 	%rd144, %rd142, %rd99;
	sub.s64 	%rd145, %rd143, %rd144;
	add.s64 	%rd193, %rd145, %rd100;
$L__BB1_9:
	mov.u32 	%r4, %ctaid.x;
	mov.u32 	%r5, %tid.x;
	setp.gt.u32 	%p5, %r5, 31;
	bar.sync 	0;
	// begin inline asm
	mov.u64 	%rd146, %clock64;
	// end inline asm
	sub.s64 	%rd147, %rd187, %rd51;
	add.s64 	%rd187, %rd147, %rd146;
	@%p5 bra 	$L__BB1_11;
	ld.param.u64 	%rd178, [_Z13assign_labelsPfS_Piiii_param_2];
	shl.b32 	%r419, %r5, 6;
	mov.u32 	%r420, _ZZ13assign_labelsPfS_PiiiiE10outputTile;
	add.s32 	%r421, %r420, %r419;
	ld.shared.u16 	%rs657, [%r421];
	// begin inline asm
	{abs.f16 %rs656,%rs657;
}
	// end inline asm
	ld.shared.u16 	%rs659, [%r421+2];
	// begin inline asm
	{abs.f16 %rs658,%rs659;
}
	// end inline asm
	// begin inline asm
	{ .reg .pred __$temp3;
  setp.lt.f16  __$temp3, %rs658, %rs656;
  selp.u16 %rs660, 1, 0, __$temp3;}
	// end inline asm
	setp.ne.s16 	%p6, %rs660, 0;
	selp.b16 	%rs667, %rs658, %rs656, %p6;
	ld.shared.u16 	%rs664, [%r421+4];
	// begin inline asm
	{abs.f16 %rs663,%rs664;
}
	// end inline asm
	// begin inline asm
	{ .reg .pred __$temp3;
  setp.lt.f16  __$temp3, %rs663, %rs667;
  selp.u16 %rs665, 1, 0, __$temp3;}
	// end inline asm
	setp.eq.s16 	%p7, %rs665, 0;
	selp.b16 	%rs672, %rs667, %rs663, %p7;
	ld.shared.u16 	%rs669, [%r421+6];
	// begin inline asm
	{abs.f16 %rs668,%rs669;
}
	// end inline asm
	// begin inline asm
	{ .reg .pred __$temp3;
  setp.lt.f16  __$temp3, %rs668, %rs672;
  selp.u16 %rs670, 1, 0, __$temp3;}
	// end inline asm
	setp.eq.s16 	%p8, %rs670, 0;
	selp.b16 	%rs677, %rs672, %rs668, %p8;
	ld.shared.u16 	%rs674, [%r421+8];
	// begin inline asm
	{abs.f16 %rs673,%rs674;
}
	// end inline asm
	// begin inline asm
	{ .reg .pred __$temp3;
  setp.lt.f16  __$temp3, %rs673, %rs677;
  selp.u16 %rs675, 1, 0, __$temp3;}
	// end inline asm
	setp.eq.s16 	%p9, %rs675, 0;
	selp.b16 	%rs682, %rs677, %rs673, %p9;
	ld.shared.u16 	%rs679, [%r421+10];
	// begin inline asm
	{abs.f16 %rs678,%rs679;
}
	// end inline asm
	// begin inline asm
	{ .reg .pred __$temp3;
  setp.lt.f16  __$temp3, %rs678, %rs682;
  selp.u16 %rs680, 1, 0, __$temp3;}
	// end inline asm
	setp.eq.s16 	%p10, %rs680, 0;
	selp.b16 	%rs687, %rs682, %rs678, %p10;
	ld.shared.u16 	%rs684, [%r421+12];
	// begin inline asm
	{abs.f16 %rs683,%rs684;
}
	// end inline asm
	// begin inline asm
	{ .reg .pred __$temp3;
  setp.lt.f16  __$temp3, %rs683, %rs687;
  selp.u16 %rs685, 1, 0, __$temp3;}
	// end inline asm
	setp.eq.s16 	%p11, %rs685, 0;
	selp.b16 	%rs692, %rs687, %rs683, %p11;
	ld.shared.u16 	%rs689, [%r421+14];
	// begin inline asm
	{abs.f16 %rs688,%rs689;
}
	// end inline asm
	// begin inline asm
	{ .reg .pred __$temp3;
  setp.lt.f16  __$temp3, %rs688, %rs692;
  selp.u16 %rs690, 1, 0, __$temp3;}
	// end inline asm
	setp.eq.s16 	%p12, %rs690, 0;
	selp.b16 	%rs697, %rs692, %rs688, %p12;
	ld.shared.u16 	%rs694, [%r421+16];
	// begin inline asm
	{abs.f16 %rs693,%rs694;
}
	// end inline asm
	// begin inline asm
	{ .reg .pred __$temp3;
  setp.lt.f16  __$temp3, %rs693, %rs697;
  selp.u16 %rs695, 1, 0, __$temp3;}
	// end inline asm
	setp.eq.s16 	%p13, %rs695, 0;
	selp.b16 	%rs702, %rs697, %rs693, %p13;
	ld.shared.u16 	%rs699, [%r421+18];
	// begin inline asm
	{abs.f16 %rs698,%rs699;
}
	// end inline asm
	// begin inline asm
	{ .reg .pred __$temp3;
  setp.lt.f16  __$temp3, %rs698, %rs702;
  selp.u16 %rs700, 1, 0, __$temp3;}
	// end inline asm
	setp.eq.s16 	%p14, %rs700, 0;
	selp.b16 	%rs707, %rs702, %rs698, %p14;
	ld.shared.u16 	%rs704, [%r421+20];
	// begin inline asm
	{abs.f16 %rs703,%rs704;
}
	// end inline asm
	// begin inline asm
	{ .reg .pred __$temp3;
  setp.lt.f16  __$temp3, %rs703, %rs707;
  selp.u16 %rs705, 1, 0, __$temp3;}
	// end inline asm
	setp.eq.s16 	%p15, %rs705, 0;
	selp.b16 	%rs712, %rs707, %rs703, %p15;
	ld.shared.u16 	%rs709, [%r421+22];
	// begin inline asm
	{abs.f16 %rs708,%rs709;
}
	// end inline asm
	// begin inline asm
	{ .reg .pred __$temp3;
  setp.lt.f16  __$temp3, %rs708, %rs712;
  selp.u16 %rs710, 1, 0, __$temp3;}
	// end inline asm
	setp.eq.s16 	%p16, %rs710, 0;
	selp.b16 	%rs717, %rs712, %rs708, %p16;
	ld.shared.u16 	%rs714, [%r421+24];
	// begin inline asm
	{abs.f16 %rs713,%rs714;
}
	// end inline asm
	// begin inline asm
	{ .reg .pred __$temp3;
  setp.lt.f16  __$temp3, %rs713, %rs717;
  selp.u16 %rs715, 1, 0, __$temp3;}
	// end inline asm
	setp.eq.s16 	%p17, %rs715, 0;
	selp.b16 	%rs722, %rs717, %rs713, %p17;
	ld.shared.u16 	%rs719, [%r421+26];
	// begin inline asm
	{abs.f16 %rs718,%rs719;
}
	// end inline asm
	// begin inline asm
	{ .reg .pred __$temp3;
  setp.lt.f16  __$temp3, %rs718, %rs722;
  selp.u16 %rs720, 1, 0, __$temp3;}
	// end inline asm
	setp.eq.s16 	%p18, %rs720, 0;
	selp.b16 	%rs727, %rs722, %rs718, %p18;
	ld.shared.u16 	%rs724, [%r421+28];
	// begin inline asm
	{abs.f16 %rs723,%rs724;
}
	// end inline asm
	// begin inline asm
	{ .reg .pred __$temp3;
  setp.lt.f16  __$temp3, %rs723, %rs727;
  selp.u16 %rs725, 1, 0, __$temp3;}
	// end inline asm
	setp.eq.s16 	%p19, %rs725, 0;
	selp.b16 	%rs732, %rs727, %rs723, %p19;
	ld.shared.u16 	%rs729, [%r421+30];
	// begin inline asm
	{abs.f16 %rs728,%rs729;
}
	// end inline asm
	// begin inline asm
	{ .reg .pred __$temp3;
  setp.lt.f16  __$temp3, %rs728, %rs732;
  selp.u16 %rs730, 1, 0, __$temp3;}
	// end inline asm
	setp.eq.s16 	%p20, %rs730, 0;
	selp.b16 	%rs737, %rs732, %rs728, %p20;
	ld.shared.u16 	%rs734, [%r421+32];
	// begin inline asm
	{abs.f16 %rs733,%rs734;
}
	// end inline asm
	// begin inline asm
	{ .reg .pred __$temp3;
  setp.lt.f16  __$temp3, %rs733, %rs737;
  selp.u16 %rs735, 1, 0, __$temp3;}
	// end inline asm
	setp.eq.s16 	%p21, %rs735, 0;
	selp.b16 	%rs742, %rs737, %rs733, %p21;
	ld.shared.u16 	%rs739, [%r421+34];
	// begin inline asm
	{abs.f16 %rs738,%rs739;
}
	// end inline asm
	// begin inline asm
	{ .reg .pred __$temp3;
  setp.lt.f16  __$temp3, %rs738, %rs742;
  selp.u16 %rs740, 1, 0, __$temp3;}
	// end inline asm
	setp.eq.s16 	%p22, %rs740, 0;
	selp.b16 	%rs747, %rs742, %rs738, %p22;
	ld.shared.u16 	%rs744, [%r421+36];
	// begin inline asm
	{abs.f16 %rs743,%rs744;
}
	// end inline asm
	// begin inline asm
	{ .reg .pred __$temp3;
  setp.lt.f16  __$temp3, %rs743, %rs747;
  selp.u16 %rs745, 1, 0, __$temp3;}
	// end inline asm
	setp.eq.s16 	%p23, %rs745, 0;
	selp.b16 	%rs752, %rs747, %rs743, %p23;
	ld.shared.u16 	%rs749, [%r421+38];
	// begin inline asm
	{abs.f16 %rs748,%rs749;
}
	// end inline asm
	// begin inline asm
	{ .reg .pred __$temp3;
  setp.lt.f16  __$temp3, %rs748, %rs752;
  selp.u16 %rs750, 1, 0, __$temp3;}
	// end inline asm
	setp.eq.s16 	%p24, %rs750, 0;
	selp.b16 	%rs757, %rs752, %rs748, %p24;
	ld.shared.u16 	%rs754, [%r421+40];
	// begin inline asm
	{abs.f16 %rs753,%rs754;
}
	// end inline asm
	// begin inline asm
	{ .reg .pred __$temp3;
  setp.lt.f16  __$temp3, %rs753, %rs757;
  selp.u16 %rs755, 1, 0, __$temp3;}
	// end inline asm
	setp.eq.s16 	%p25, %rs755, 0;
	selp.b16 	%rs762, %rs757, %rs753, %p25;
	ld.shared.u16 	%rs759, [%r421+42];
	// begin inline asm
	{abs.f16 %rs758,%rs759;
}
	// end inline asm
	// begin inline asm
	{ .reg .pred __$temp3;
  setp.lt.f16  __$temp3, %rs758, %rs762;
  selp.u16 %rs760, 1, 0, __$temp3;}
	// end inline asm
	setp.eq.s16 	%p26, %rs760, 0;
	selp.b16 	%rs767, %rs762, %rs758, %p26;
	ld.shared.u16 	%rs764, [%r421+44];
	// begin inline asm
	{abs.f16 %rs763,%rs764;
}
	// end inline asm
	// begin inline asm
	{ .reg .pred __$temp3;
  setp.lt.f16  __$temp3, %rs763, %rs767;
  selp.u16 %rs765, 1, 0, __$temp3;}
	// end inline asm
	setp.eq.s16 	%p27, %rs765, 0;
	selp.b16 	%rs772, %rs767, %rs763, %p27;
	ld.shared.u16 	%rs769, [%r421+46];
	// begin inline asm
	{abs.f16 %rs768,%rs769;
}
	// end inline asm
	// begin inline asm
	{ .reg .pred __$temp3;
  setp.lt.f16  __$temp3, %rs768, %rs772;
  selp.u16 %rs770, 1, 0, __$temp3;}
	// end inline asm
	setp.eq.s16 	%p28, %rs770, 0;
	selp.b16 	%rs777, %rs772, %rs768, %p28;
	ld.shared.u16 	%rs774, [%r421+48];
	// begin inline asm
	{abs.f16 %rs773,%rs774;
}
	// end inline asm
	// begin inline asm
	{ .reg .pred __$temp3;
  setp.lt.f16  __$temp3, %rs773, %rs777;
  selp.u16 %rs775, 1, 0, __$temp3;}
	// end inline asm
	setp.eq.s16 	%p29, %rs775, 0;
	selp.b16 	%rs782, %rs777, %rs773, %p29;
	ld.shared.u16 	%rs779, [%r421+50];
	// begin inline asm
	{abs.f16 %rs778,%rs779;
}
	// end inline asm
	// begin inline asm
	{ .reg .pred __$temp3;
  setp.lt.f16  __$temp3, %rs778, %rs782;
  selp.u16 %rs780, 1, 0, __$temp3;}
	// end inline asm
	setp.eq.s16 	%p30, %rs780, 0;
	selp.b16 	%rs787, %rs782, %rs778, %p30;
	ld.shared.u16 	%rs784, [%r421+52];
	// begin inline asm
	{abs.f16 %rs783,%rs784;
}
	// end inline asm
	// begin inline asm
	{ .reg .pred __$temp3;
  setp.lt.f16  __$temp3, %rs783, %rs787;
  selp.u16 %rs785, 1, 0, __$temp3;}
	// end inline asm
	setp.eq.s16 	%p31, %rs785, 0;
	selp.b16 	%rs792, %rs787, %rs783, %p31;
	ld.shared.u16 	%rs789, [%r421+54];
	// begin inline asm
	{abs.f16 %rs788,%rs789;
}
	// end inline asm
	// begin inline asm
	{ .reg .pred __$temp3;
  setp.lt.f16  __$temp3, %rs788, %rs792;
  selp.u16 %rs790, 1, 0, __$temp3;}
	// end inline asm
	setp.eq.s16 	%p32, %rs790, 0;
	selp.b16 	%rs797, %rs792, %rs788, %p32;
	ld.shared.u16 	%rs794, [%r421+56];
	// begin inline asm
	{abs.f16 %rs793,%rs794;
}
	// end inline asm
	// begin inline asm
	{ .reg .pred __$temp3;
  setp.lt.f16  __$temp3, %rs793, %rs797;
  selp.u16 %rs795, 1, 0, __$temp3;}
	// end inline asm
	setp.eq.s16 	%p33, %rs795, 0;
	selp.b16 	%rs802, %rs797, %rs793, %p33;
	ld.shared.u16 	%rs799, [%r421+58];
	// begin inline asm
	{abs.f16 %rs798,%rs799;
}
	// end inline asm
	// begin inline asm
	{ .reg .pred __$temp3;
  setp.lt.f16  __$temp3, %rs798, %rs802;
  selp.u16 %rs800, 1, 0, __$temp3;}
	// end inline asm
	setp.eq.s16 	%p34, %rs800, 0;
	selp.b16 	%rs807, %rs802, %rs798, %p34;
	ld.shared.u16 	%rs804, [%r421+60];
	// begin inline asm
	{abs.f16 %rs803,%rs804;
}
	// end inline asm
	// begin inline asm
	{ .reg .pred __$temp3;
  setp.lt.f16  __$temp3, %rs803, %rs807;
  selp.u16 %rs805, 1, 0, __$temp3;}
	// end inline asm
	setp.eq.s16 	%p35, %rs805, 0;
	selp.b16 	%rs812, %rs807, %rs803, %p35;
	ld.shared.u16 	%rs809, [%r421+62];
	// begin inline asm
	{abs.f16 %rs808,%rs809;
}
	// end inline asm
	// begin inline asm
	{ .reg .pred __$temp3;
  setp.lt.f16  __$temp3, %rs808, %rs812;
  selp.u16 %rs810, 1, 0, __$temp3;}
	// end inline asm
	setp.eq.s16 	%p36, %rs810, 0;
	// begin inline asm
	mov.u64 	%rd194, %clock64;
	// end inline asm
	selp.u32 	%r422, 1, 0, %p6;
	selp.b32 	%r423, %r422, 2, %p7;
	selp.b32 	%r424, %r423, 3, %p8;
	selp.b32 	%r425, %r424, 4, %p9;
	selp.b32 	%r426, %r425, 5, %p10;
	selp.b32 	%r427, %r426, 6, %p11;
	selp.b32 	%r428, %r427, 7, %p12;
	selp.b32 	%r429, %r428, 8, %p13;
	selp.b32 	%r430, %r429, 9, %p14;
	selp.b32 	%r431, %r430, 10, %p15;
	selp.b32 	%r432, %r431, 11, %p16;
	selp.b32 	%r433, %r432, 12, %p17;
	selp.b32 	%r434, %r433, 13, %p18;
	selp.b32 	%r435, %r434, 14, %p19;
	selp.b32 	%r436, %r435, 15, %p20;
	selp.b32 	%r437, %r436, 16, %p21;
	selp.b32 	%r438, %r437, 17, %p22;
	selp.b32 	%r439, %r438, 18, %p23;
	selp.b32 	%r440, %r439, 19, %p24;
	selp.b32 	%r441, %r440, 20, %p25;
	selp.b32 	%r442, %r441, 21, %p26;
	selp.b32 	%r443, %r442, 22, %p27;
	selp.b32 	%r444, %r443, 23, %p28;
	selp.b32 	%r445, %r444, 24, %p29;
	selp.b32 	%r446, %r445, 25, %p30;
	selp.b32 	%r447, %r446, 26, %p31;
	selp.b32 	%r448, %r447, 27, %p32;
	selp.b32 	%r449, %r448, 28, %p33;
	selp.b32 	%r450, %r449, 29, %p34;
	selp.b32 	%r451, %r450, 30, %p35;
	selp.b32 	%r452, %r451, 31, %p36;
	cvta.to.global.u64 	%rd149, %rd178;
	mul.wide.u32 	%rd150, %r4, 16384;
	mul.wide.u32 	%rd151, %r5, 4;
	or.b64  	%rd152, %rd150, %rd151;
	add.s64 	%rd153, %rd149, %rd152;
	add.s64 	%rd154, %rd153, %rd180;
	st.global.u32 	[%rd154], %r452;
$L__BB1_11:
	// begin inline asm
	mov.u64 	%rd155, %clock64;
	// end inline asm
	sub.s64 	%rd156, %rd185, %rd194;
	add.s64 	%rd185, %rd156, %rd155;
	add.s64 	%rd180, %rd180, 128;
	add.s64 	%rd179, %rd179, 4096;
	setp.ne.s64 	%p37, %rd180, 16384;
	@%p37 bra 	$L__BB1_5;
	// begin inline asm
	mov.u64 	%rd157, %clock64;
	// end inline asm
	sub.s64 	%rd31, %rd157, %rd35;
	or.b32  	%r453, %r5, %r4;
	setp.ne.s32 	%p38, %r453, 0;
	@%p38 bra 	$L__BB1_14;
	add.u64 	%rd158, %SP, 0;
	add.u64 	%rd159, %SPL, 0;
	st.local.u64 	[%rd159], %rd31;
	mov.u64 	%rd160, $str;
	cvta.global.u64 	%rd161, %rd160;
	{ // callseq 0, 0
	.param .b64 param0;
	st.param.b64 	[param0], %rd161;
	.param .b64 param1;
	st.param.b64 	[param1], %rd158;
	.param .b32 retval0;
	call.uni (retval0), 
	vprintf, 
	(
	param0, 
	param1
	);
	ld.param.b32 	%r454, [retval0];
	} // callseq 0
	st.local.u64 	[%rd159], %rd183;
	mov.u64 	%rd162, $str$1;
	cvta.global.u64 	%rd163, %rd162;
	{ // callseq 1, 0
	.param .b64 param0;
	st.param.b64 	[param0], %rd163;
	.param .b64 param1;
	st.param.b64 	[param1], %rd158;
	.param .b32 retval0;
	call.uni (retval0), 
	vprintf, 
	(
	param0, 
	param1
	);
	ld.param.b32 	%r456, [retval0];
	} // callseq 1
	st.local.u64 	[%rd159], %rd185;
	mov.u64 	%rd164, $str$2;
	cvta.global.u64 	%rd165, %rd164;
	{ // callseq 2, 0
	.param .b64 param0;
	st.param.b64 	[param0], %rd165;
	.param .b64 param1;
	st.param.b64 	[param1], %rd158;
	.param .b32 retval0;
	call.uni (retval0), 
	vprintf, 
	(
	param0, 
	param1
	);
	ld.param.b32 	%r458, [retval0];
	} // callseq 2
	st.local.u64 	[%rd159], %rd187;
	mov.u64 	%rd166, $str$3;
	cvta.global.u64 	%rd167, %rd166;
	{ // callseq 3, 0
	.param .b64 param0;
	st.param.b64 	[param0], %rd167;
	.param .b64 param1;
	st.param.b64 	[param1], %rd158;
	.param .b32 retval0;
	call.uni (retval0), 
	vprintf, 
	(
	param0, 
	param1
	);
	ld.param.b32 	%r460, [retval0];
	} // callseq 3
	st.local.u64 	[%rd159], %rd189;
	mov.u64 	%rd168, $str$4;
	cvta.global.u64 	%rd169, %rd168;
	{ // callseq 4, 0
	.param .b64 param0;
	st.param.b64 	[param0], %rd169;
	.param .b64 param1;
	st.param.b64 	[param1], %rd158;
	.param .b32 retval0;
	call.uni (retval0), 
	vprintf, 
	(
	param0, 
	param1
	);
	ld.param.b32 	%r462, [retval0];
	} // callseq 4
	st.local.u64 	[%rd159], %rd191;
	mov.u64 	%rd170, $str$5;
	cvta.global.u64 	%rd171, %rd170;
	{ // callseq 5, 0
	.param .b64 param0;
	st.param.b64 	[param0], %rd171;
	.param .b64 param1;
	st.param.b64 	[param1], %rd158;
	.param .b32 retval0;
	call.uni (retval0), 
	vprintf, 
	(
	param0, 
	param1
	);
	ld.param.b32 	%r464, [retval0];
	} // callseq 5
	st.local.u64 	[%rd159], %rd192;
	mov.u64 	%rd172, $str$6;
	cvta.global.u64 	%rd173, %rd172;
	{ // callseq 6, 0
	.param .b64 param0;
	st.param.b64 	[param0], %rd173;
	.param .b64 param1;
	st.param.b64 	[param1], %rd158;
	.param .b32 retval0;
	call.uni (retval0), 
	vprintf, 
	(
	param0, 
	param1
	);
	ld.param.b32 	%r466, [retval0];
	} // callseq 6
	st.local.u64 	[%rd159], %rd193;
	mov.u64 	%rd174, $str$7;
	cvta.global.u64 	%rd175, %rd174;
	{ // callseq 7, 0
	.param .b64 param0;
	st.param.b64 	[param0], %rd175;
	.param .b64 param1;
	st.param.b64 	[param1], %rd158;
	.param .b32 retval0;
	call.uni (retval0), 
	vprintf, 
	(
	param0, 
	param1
	);
	ld.param.b32 	%r468, [retval0];
	} // callseq 7
	mov.u64 	%rd176, $str$8;
	cvta.global.u64 	%rd177, %rd176;
	{ // callseq 8, 0
	.param .b64 param0;
	st.param.b64 	[param0], %rd177;
	.param .b64 param1;
	st.param.b64 	[param1], 0;
	.param .b32 retval0;
	call.uni (retval0), 
	vprintf, 
	(
	param0, 
	param1
	);
	ld.param.b32 	%r470, [retval0];
	} // callseq 8
$L__BB1_14:
	ret;

}


// ===== COMPILED SASS (sm_100) =====

	.target	sm_100

	.elftype	@"ET_EXEC"


//--------------------- .note.nv.tkinfo           --------------------------
	.section	.note.nv.tkinfo,"",@"SHT_NOTE"
	.sectionflags	@"SHF_NOTE_NV_TKINFO"
	.tkinfo
        /*0018*/ 	.word	0x00000002
        /*0030*/ 	.string	""
        /*0030*/ 	.string	"ptxas"
        /*0030*/ 	.string	"Cuda compilation tools, release 13.0, V13.0.88"
        /*0030*/ 	.string	"Build cuda_13.0.r13.0/compiler.36424714_0"
        /*0030*/ 	.string	"-arch sm_100 -m 64 "



//--------------------- .note.nv.cuinfo           --------------------------
	.section	.note.nv.cuinfo,"",@"SHT_NOTE"
	.sectionflags	@"SHF_NOTE_NV_CUINFO"
        /*0018*/ 	.short	0x0002
        /*001a*/ 	.short	0x0064
        /*001c*/ 	.short	0x0082
	.zero		2


//--------------------- .nv.info                  --------------------------
	.section	.nv.info,"",@"SHT_CUDA_INFO"
	.align	4


	//----- nvinfo : EIATTR_REGCOUNT
	.align		4
        /*0000*/ 	.byte	0x04, 0x2f
        /*0002*/ 	.short	(.L_10 - .L_9)
	.align		4
.L_9:
        /*0004*/ 	.word	index@(_Z25assign_labels_very_slowlyPfS_Piiii)
        /*0008*/ 	.word	0x0000001f


	//----- nvinfo : EIATTR_FRAME_SIZE
	.align		4
.L_10:
        /*000c*/ 	.byte	0x04, 0x11
        /*000e*/ 	.short	(.L_12 - .L_11)
	.align		4
.L_11:
        /*0010*/ 	.word	index@(_Z25assign_labels_very_slowlyPfS_Piiii)
        /*0014*/ 	.word	0x00000000


	//----- nvinfo : EIATTR_REGCOUNT
	.align		4
.L_12:
        /*0018*/ 	.byte	0x04, 0x2f
        /*001a*/ 	.short	(.L_14 - .L_13)
	.align		4
.L_13:
        /*001c*/ 	.word	index@(_Z13assign_labelsPfS_Piiii)
        /*0020*/ 	.word	0x00000082


	//----- nvinfo : EIATTR_FRAME_SIZE
	.align		4
.L_14:
        /*0024*/ 	.byte	0x04, 0x11
        /*0026*/ 	.short	(.L_16 - .L_15)
	.align		4
.L_15:
        /*0028*/ 	.word	index@(_Z13assign_labelsPfS_Piiii)
        /*002c*/ 	.word	0x00000008


	//----- nvinfo : EIATTR_MIN_STACK_SIZE
	.align		4
.L_16:
        /*0030*/ 	.byte	0x04, 0x12
        /*0032*/ 	.short	(.L_18 - .L_17)
	.align		4
.L_17:
        /*0034*/ 	.word	index@(_Z13assign_labelsPfS_Piiii)
        /*0038*/ 	.word	0x00000008


	//----- nvinfo : EIATTR_MIN_STACK_SIZE
	.align		4
.L_18:
        /*003c*/ 	.byte	0x04, 0x12
        /*003e*/ 	.short	(.L_20 - .L_19)
	.align		4
.L_19:
        /*0040*/ 	.word	index@(_Z25assign_labels_very_slowlyPfS_Piiii)
        /*0044*/ 	.word	0x00000000
.L_20:


//--------------------- .nv.compat                --------------------------
	.section	.nv.compat,"",@"SHT_CUDA_COMPAT_INFO"
	.align	4
        /*0000*/ 	.byte	0x02, 0x09, 0x00, 0x00, 0x02, 0x02, 0x01, 0x00, 0x02, 0x05, 0x05, 0x00, 0x03, 0x07, 0x01, 0x01
        /*0010*/ 	.byte	0x02, 0x03, 0x00, 0x00, 0x02, 0x06, 0x01, 0x00, 0x04, 0x0b, 0x08, 0x00, 0x09, 0x00, 0x00, 0x00
        /*0020*/ 	.byte	0x00, 0x00, 0x00, 0x00


//--------------------- .nv.info._Z13assign_labelsPfS_Piiii --------------------------
	.section	.nv.info._Z13assign_labelsPfS_Piiii,"",@"SHT_CUDA_INFO"
	.sectionflags	@""
	.align	4


	//----- nvinfo : EIATTR_CUDA_API_VERSION
	.align		4
        /*0000*/ 	.byte	0x04, 0x37
        /*0002*/ 	.short	(.L_22 - .L_21)
.L_21:
        /*0004*/ 	.word	0x00000082


	//----- nvinfo : EIATTR_KPARAM_INFO
	.align		4
.L_22:
        /*0008*/ 	.byte	0x04, 0x17
        /*000a*/ 	.short	(.L_24 - .L_23)
.L_23:
        /*000c*/ 	.word	0x00000000
        /*0010*/ 	.short	0x0005
        /*0012*/ 	.short	0x0020
        /*0014*/ 	.byte	0x00, 0xf0, 0x11, 0x00


	//----- nvinfo : EIATTR_KPARAM_INFO
	.align		4
.L_24:
        /*0018*/ 	.byte	0x04, 0x17
        /*001a*/ 	.short	(.L_26 - .L_25)
.L_25:
        /*001c*/ 	.word	0x00000000
        /*0020*/ 	.short	0x0004
        /*0022*/ 	.short	0x001c
        /*0024*/ 	.byte	0x00, 0xf0, 0x11, 0x00


	//----- nvinfo : EIATTR_KPARAM_INFO
	.align		4
.L_26:
        /*0028*/ 	.byte	0x04, 0x17
        /*002a*/ 	.short	(.L_28 - .L_27)
.L_27:
        /*002c*/ 	.word	0x00000000
        /*0030*/ 	.short	0x0003
        /*0032*/ 	.short	0x0018
        /*0034*/ 	.byte	0x00, 0xf0, 0x11, 0x00


	//----- nvinfo : EIATTR_KPARAM_INFO
	.align		4
.L_28:
        /*0038*/ 	.byte	0x04, 0x17
        /*003a*/ 	.short	(.L_30 - .L_29)
.L_29:
        /*003c*/ 	.word	0x00000000
        /*0040*/ 	.short	0x0002
        /*0042*/ 	.short	0x0010
        /*0044*/ 	.byte	0x00, 0xf5, 0x21, 0x00


	//----- nvinfo : EIATTR_KPARAM_INFO
	.align		4
.L_30:
        /*0048*/ 	.byte	0x04, 0x17
        /*004a*/ 	.short	(.L_32 - .L_31)
.L_31:
        /*004c*/ 	.word	0x00000000
        /*0050*/ 	.short	0x0001
        /*0052*/ 	.short	0x0008
        /*0054*/ 	.byte	0x00, 0xf5, 0x21, 0x00


	//----- nvinfo : EIATTR_KPARAM_INFO
	.align		4
.L_32:
        /*0058*/ 	.byte	0x04, 0x17
        /*005a*/ 	.short	(.L_34 - .L_33)
.L_33:
        /*005c*/ 	.word	0x00000000
        /*0060*/ 	.short	0x0000
        /*0062*/ 	.short	0x0000
        /*0064*/ 	.byte	0x00, 0xf5, 0x21, 0x00


	//----- nvinfo : EIATTR_SPARSE_MMA_MASK
	.align		4
.L_34:
        /*0068*/ 	.byte	0x03, 0x50
        /*006a*/ 	.short	0x0000


	//----- nvinfo : EIATTR_WMMA_USED
	.align		4
        /*006c*/ 	.byte	0x01, 0x2b
	.zero		2


	//----- nvinfo : EIATTR_MAXREG_COUNT
	.align		4
        /*0070*/ 	.byte	0x03, 0x1b
        /*0072*/ 	.short	0x00ff


	//----- nvinfo : EIATTR_NUM_BARRIERS
	.align		4
        /*0074*/ 	.byte	0x02, 0x4c
        /*0076*/ 	.byte	0x01
	.zero		1


	//----- nvinfo : EIATTR_EXTERNS
	.align		4
        /*0078*/ 	.byte	0x04, 0x0f
        /*007a*/ 	.short	(.L_36 - .L_35)


	//   ....[0]....
	.align		4
.L_35:
        /*007c*/ 	.word	index@(vprintf)


	//----- nvinfo : EIATTR_MERCURY_ISA_VERSION
	.align		4
.L_36:
        /*0080*/ 	.byte	0x03, 0x5f
        /*0082*/ 	.short	0x0101


	//----- nvinfo : EIATTR_COOP_GROUP_MASK_REGIDS
	.align		4
        /*0084*/ 	.byte	0x04, 0x29
        /*0086*/ 	.short	(.L_38 - .L_37)


	//   ....[0]....
.L_37:
        /*0088*/ 	.word	0xffffffff


	//   ....[1]....
        /*008c*/ 	.word	0xffffffff


	//   ....[2]....
        /*0090*/ 	.word	0xffffffff


	//   ....[3]....
        /*0094*/ 	.word	0xffffffff


	//   ....[4]....
        /*0098*/ 	.word	0xffffffff


	//   ....[5]....
        /*009c*/ 	.word	0xffffffff


	//   ....[6]....
        /*00a0*/ 	.word	0xffffffff


	//   ....[7]....
        /*00a4*/ 	.word	0xffffffff


	//   ....[8]....
        /*00a8*/ 	.word	0xffffffff


	//   ....[9]....
        /*00ac*/ 	.word	0xffffffff


	//   ....[10]....
        /*00b0*/ 	.word	0xffffffff


	//   ....[11]....
        /*00b4*/ 	.word	0xffffffff


	//   ....[12]....
        /*00b8*/ 	.word	0xffffffff


	//   ....[13]....
        /*00bc*/ 	.word	0xffffffff


	//   ....[14]....
        /*00c0*/ 	.word	0xffffffff


	//   ....[15]....
        /*00c4*/ 	.word	0xffffffff


	//   ....[16]....
        /*00c8*/ 	.word	0xffffffff


	//   ....[17]....
        /*00cc*/ 	.word	0xffffffff


	//   ....[18]....
        /*00d0*/ 	.word	0xffffffff


	//   ....[19]....
        /*00d4*/ 	.word	0xffffffff


	//   ....[20]....
        /*00d8*/ 	.word	0xffffffff


	//   ....[21]....
        /*00dc*/ 	.word	0xffffffff


	//   ....[22]....
        /*00e0*/ 	.word	0xffffffff


	//   ....[23]....
        /*00e4*/ 	.word	0xffffffff


	//   ....[24]....
        /*00e8*/ 	.word	0xffffffff


	//   ....[25]....
        /*00ec*/ 	.word	0xffffffff


	//   ....[26]....
        /*00f0*/ 	.word	0xffffffff


	//   ....[27]....
        /*00f4*/ 	.word	0xffffffff


	//   ....[28]....
        /*00f8*/ 	.word	0xffffffff


	//   ....[29]....
        /*00fc*/ 	.word	0xffffffff


	//   ....[30]....
        /*0100*/ 	.word	0xffffffff


	//   ....[31]....
        /*0104*/ 	.word	0xffffffff


	//   ....[32]....
        /*0108*/ 	.word	0x0500000f


	//   ....[33]....
        /*010c*/ 	.word	0x0500000f


	//   ....[34]....
        /*0110*/ 	.word	0x0500000f


	//   ....[35]....
        /*0114*/ 	.word	0x0500000f


	//   ....[36]....
        /*0118*/ 	.word	0x0500000f


	//   ....[37]....
        /*011c*/ 	.word	0x0500000f


	//   ....[38]....
        /*0120*/ 	.word	0x0500000f


	//   ....[39]....
        /*0124*/ 	.word	0x0500000f


	//   ....[40]....
        /*0128*/ 	.word	0x0500000f


	//   ....[41]....
        /*012c*/ 	.word	0x0500000f


	//   ....[42]....
        /*0130*/ 	.word	0x0500000f


	//   ....[43]....
        /*0134*/ 	.word	0x0500000f


	//   ....[44]....
        /*0138*/ 	.word	0x0500000f


	//   ....[45]....
        /*013c*/ 	.word	0x0500000f


	//   ....[46]....
        /*0140*/ 	.word	0x0500000f


	//   ....[47]....
        /*0144*/ 	.word	0x0500000f


	//   ....[48]....
        /*0148*/ 	.word	0x0500000f


	//   ....[49]....
        /*014c*/ 	.word	0x0500000f


	//   ....[50]....
        /*0150*/ 	.word	0x0500000f


	//   ....[51]....
        /*0154*/ 	.word	0x0500000f


	//   ....[52]....
        /*0158*/ 	.word	0x0500000f


	//   ....[53]....
        /*015c*/ 	.word	0x0500000f


	//   ....[54]....
        /*0160*/ 	.word	0x0500000f


	//   ....[55]....
        /*0164*/ 	.word	0x0500000f


	//   ....[56]....
        /*0168*/ 	.word	0x0500000f


	//   ....[57]....
        /*016c*/ 	.word	0x0500000f


	//   ....[58]....
        /*0170*/ 	.word	0x0500000f


	//   ....[59]....
        /*0174*/ 	.word	0x0500000f


	//   ....[60]....
        /*0178*/ 	.word	0x0500000f


	//   ....[61]....
        /*017c*/ 	.word	0x0500000f


	//   ....[62]....
        /*0180*/ 	.word	0x0500000f


	//   ....[63]....
        /*0184*/ 	.word	0x0500000f


	//----- nvinfo : EIATTR_COOP_GROUP_INSTR_OFFSETS
	.align		4
.L_38:
        /*0188*/ 	.byte	0x04, 0x28
        /*018a*/ 	.short	(.L_40 - .L_39)


	//   ....[0]....
.L_39:
        /*018c*/ 	.word	0x00001050


	//   ....[1]....
        /*0190*/ 	.word	0x00001060


	//   ....[2]....
        /*0194*/ 	.word	0x00001070


	//   ....[3]....
        /*0198*/ 	.word	0x00001080


	//   ....[4]....
        /*019c*/ 	.word	0x00001090


	//   ....[5]....
        /*01a0*/ 	.word	0x000010a0


	//   ....[6]....
        /*01a4*/ 	.word	0x000010c0


	//   ....[7]....
        /*01a8*/ 	.word	0x000010e0


	//   ....[8]....
        /*01ac*/ 	.word	0x00001100


	//   ....[9]....
        /*01b0*/ 	.word	0x00001120


	//   ....[10]....
        /*01b4*/ 	.word	0x00001140


	//   ....[11]....
        /*01b8*/ 	.word	0x00001160


	//   ....[12]....
        /*01bc*/ 	.word	0x00001170


	//   ....[13]....
        /*01c0*/ 	.word	0x00001180


	//   ....[14]....
        /*01c4*/ 	.word	0x000011b0


	//   ....[15]....
        /*01c8*/ 	.word	0x000011e0


	//   ....[16]....
        /*01cc*/ 	.word	0x00001210


	//   ....[17]....
        /*01d0*/ 	.word	0x00001240


	//   ....[18]....
        /*01d4*/ 	.word	0x00001280


	//   ....[19]....
        /*01d8*/ 	.word	0x000012b0


	//   ....[20]....
        /*01dc*/ 	.word	0x000012e0


	//   ....[21]....
        /*01e0*/ 	.word	0x00001320


	//   ....[22]....
        /*01e4*/ 	.word	0x00001360


	//   ....[23]....
        /*01e8*/ 	.word	0x00001390


	//   ....[24]....
        /*01ec*/ 	.word	0x000013d0


	//   ....[25]....
        /*01f0*/ 	.word	0x00001400


	//   ....[26]....
        /*01f4*/ 	.word	0x00001430


	//   ....[27]....
        /*01f8*/ 	.word	0x00001470


	//   ....[28]....
        /*01fc*/ 	.word	0x000014c0


	//   ....[29]....
        /*0200*/ 	.word	0x000015e0


	//   ....[30]....
        /*0204*/ 	.word	0x00001620


	//   ....[31]....
        /*0208*/ 	.word	0x000016c0


	//   ....[32]....
        /*020c*/ 	.word	0x00004110


	//   ....[33]....
        /*0210*/ 	.word	0x00004160


	//   ....[34]....
        /*0214*/ 	.word	0x000041d0


	//   ....[35]....
        /*0218*/ 	.word	0x00004250


	//   ....[36]....
        /*021c*/ 	.word	0x000042b0


	//   ....[37]....
        /*0220*/ 	.word	0x00004310


	//   ....[38]....
        /*0224*/ 	.word	0x00004380


	//   ....[39]....
        /*0228*/ 	.word	0x000043e0


	//   ....[40]....
        /*022c*/ 	.word	0x00004510


	//   ....[41]....
        /*0230*/ 	.word	0x00004570


	//   ....[42]....
        /*0234*/ 	.word	0x000045d0


	//   ....[43]....
        /*0238*/ 	.word	0x00004630


	//   ....[44]....
        /*023c*/ 	.word	0x00004690


	//   ....[45]....
        /*0240*/ 	.word	0x000046f0


	//   ....[46]....
        /*0244*/ 	.word	0x00004750


	//   ....[47]....
        /*0248*/ 	.word	0x000047a0


	//   ....[48]....
        /*024c*/ 	.word	0x00004800


	//   ....[49]....
        /*0250*/ 	.word	0x00004860


	//   ....[50]....
        /*0254*/ 	.word	0x000048c0


	//   ....[51]....
        /*0258*/ 	.word	0x00004910


	//   ....[52]....
        /*025c*/ 	.word	0x00004970


	//   ....[53]....
        /*0260*/ 	.word	0x000049e0


	//   ....[54]....
        /*0264*/ 	.word	0x00004a40


	//   ....[55]....
        /*0268*/ 	.word	0x00004ab0


	//   ....[56]....
        /*026c*/ 	.word	0x00004b10


	//   ....[57]....
        /*0270*/ 	.word	0x00004b80


	//   ....[58]....
        /*0274*/ 	.word	0x00004be0


	//   ....[59]....
        /*0278*/ 	.word	0x00004c50


	//   ....[60]....
        /*027c*/ 	.word	0x00004df0


	//   ....[61]....
        /*0280*/ 	.word	0x00004ed0


	//   ....[62]....
        /*0284*/ 	.word	0x00004f30


	//   ....[63]....
        /*0288*/ 	.word	0x00004fa0


	//----- nvinfo : EIATTR_VRC_CTA_INIT_COUNT
	.align		4
.L_40:
        /*028c*/ 	.byte	0x02, 0x4a
	.zero		1
	.zero		1


	//----- nvinfo : EIATTR_SYSCALL_OFFSETS
	.align		4
        /*0290*/ 	.byte	0x04, 0x46
        /*0292*/ 	.short	(.L_42 - .L_41)


	//   ....[0]....
.L_41:
        /*0294*/ 	.word	0x00003c10


	//   ....[1]....
        /*0298*/ 	.word	0x00003cc0


	//   ....[2]....
        /*029c*/ 	.word	0x00003d50


	//   ....[3]....
        /*02a0*/ 	.word	0x00003e00


	//   ....[4]....
        /*02a4*/ 	.word	0x00003e90


	//   ....[5]....
        /*02a8*/ 	.word	0x00003f20


	//   ....[6]....
        /*02ac*/ 	.word	0x00003fb0


	//   ....[7]....
        /*02b0*/ 	.word	0x00004040


	//   ....[8]....
        /*02b4*/ 	.word	0x000040b0


	//----- nvinfo : EIATTR_EXIT_INSTR_OFFSETS
	.align		4
.L_42:
        /*02b8*/ 	.byte	0x04, 0x1c
        /*02ba*/ 	.short	(.L_44 - .L_43)


	//   ....[0]....
.L_43:
        /*02bc*/ 	.word	0x00003b70


	//   ....[1]....
        /*02c0*/ 	.word	0x000040c0


	//----- nvinfo : EIATTR_CRS_STACK_SIZE
	.align		4
.L_44:
        /*02c4*/ 	.byte	0x04, 0x1e
        /*02c6*/ 	.short	(.L_46 - .L_45)
.L_45:
        /*02c8*/ 	.word	0x00000000


	//----- nvinfo : EIATTR_CBANK_PARAM_SIZE
	.align		4
.L_46:
        /*02cc*/ 	.byte	0x03, 0x19
        /*02ce*/ 	.short	0x0024


	//----- nvinfo : EIATTR_PARAM_CBANK
	.align		4
        /*02d0*/ 	.byte	0x04, 0x0a
        /*02d2*/ 	.short	(.L_48 - .L_47)
	.align		4
.L_47:
        /*02d4*/ 	.word	index@(.nv.constant0._Z13assign_labelsPfS_Piiii)
        /*02d8*/ 	.short	0x0380
        /*02da*/ 	.short	0x0024


	//----- nvinfo : EIATTR_SW_WAR
	.align		4
.L_48:
        /*02dc*/ 	.byte	0x04, 0x36
        /*02de*/ 	.short	(.L_50 - .L_49)
.L_49:
        /*02e0*/ 	.word	0x00000008
.L_50:


//--------------------- .nv.info._Z25assign_labels_very_slowlyPfS_Piiii --------------------------
	.section	.nv.info._Z25assign_labels_very_slowlyPfS_Piiii,"",@"SHT_CUDA_INFO"
	.sectionflags	@""
	.align	4


	//----- nvinfo : EIATTR_CUDA_API_VERSION
	.align		4
        /*0000*/ 	.byte	0x04, 0x37
        /*0002*/ 	.short	(.L_52 - .L_51)
.L_51:
        /*0004*/ 	.word	0x00000082


	//----- nvinfo : EIATTR_KPARAM_INFO
	.align		4
.L_52:
        /*0008*/ 	.byte	0x04, 0x17
        /*000a*/ 	.short	(.L_54 - .L_53)
.L_53:
        /*000c*/ 	.word	0x00000000
        /*0010*/ 	.short	0x0005
        /*0012*/ 	.short	0x0020
        /*0014*/ 	.byte	0x00, 0xf0, 0x11, 0x00


	//----- nvinfo : EIATTR_KPARAM_INFO
	.align		4
.L_54:
        /*0018*/ 	.byte	0x04, 0x17
        /*001a*/ 	.short	(.L_56 - .L_55)
.L_55:
        /*001c*/ 	.word	0x00000000
        /*0020*/ 	.short	0x0004
        /*0022*/ 	.short	0x001c
        /*0024*/ 	.byte	0x00, 0xf0, 0x11, 0x00


	//----- nvinfo : EIATTR_KPARAM_INFO
	.align		4
.L_56:
        /*0028*/ 	.byte	0x04, 0x17
        /*002a*/ 	.short	(.L_58 - .L_57)
.L_57:
        /*002c*/ 	.word	0x00000000
        /*0030*/ 	.short	0x0003
        /*0032*/ 	.short	0x0018
        /*0034*/ 	.byte	0x00, 0xf0, 0x11, 0x00


	//----- nvinfo : EIATTR_KPARAM_INFO
	.align		4
.L_58:
        /*0038*/ 	.byte	0x04, 0x17
        /*003a*/ 	.short	(.L_60 - .L_59)
.L_59:
        /*003c*/ 	.word	0x00000000
        /*0040*/ 	.short	0x0002
        /*0042*/ 	.short	0x0010
        /*0044*/ 	.byte	0x00, 0xf5, 0x21, 0x00


	//----- nvinfo : EIATTR_KPARAM_INFO
	.align		4
.L_60:
        /*0048*/ 	.byte	0x04, 0x17
        /*004a*/ 	.short	(.L_62 - .L_61)
.L_61:
        /*004c*/ 	.word	0x00000000
        /*0050*/ 	.short	0x0001
        /*0052*/ 	.short	0x0008
        /*0054*/ 	.byte	0x00, 0xf5, 0x21, 0x00


	//----- nvinfo : EIATTR_KPARAM_INFO
	.align		4
.L_62:
        /*0058*/ 	.byte	0x04, 0x17
        /*005a*/ 	.short	(.L_64 - .L_63)
.L_63:
        /*005c*/ 	.word	0x00000000
        /*0060*/ 	.short	0x0000
        /*0062*/ 	.short	0x0000
        /*0064*/ 	.byte	0x00, 0xf5, 0x21, 0x00


	//----- nvinfo : EIATTR_SPARSE_MMA_MASK
	.align		4
.L_64:
        /*0068*/ 	.byte	0x03, 0x50
        /*006a*/ 	.short	0x0000


	//----- nvinfo : EIATTR_MAXREG_COUNT
	.align		4
        /*006c*/ 	.byte	0x03, 0x1b
        /*006e*/ 	.short	0x00ff


	//----- nvinfo : EIATTR_MERCURY_ISA_VERSION
	.align		4
        /*0070*/ 	.byte	0x03, 0x5f
        /*0072*/ 	.short	0x0101


	//----- nvinfo : EIATTR_VRC_CTA_INIT_COUNT
	.align		4
        /*0074*/ 	.byte	0x02, 0x4a
	.zero		1
	.zero		1


	//----- nvinfo : EIATTR_EXIT_INSTR_OFFSETS
	.align		4
        /*0078*/ 	.byte	0x04, 0x1c
        /*007a*/ 	.short	(.L_66 - .L_65)


	//   ....[0]....
.L_65:
        /*007c*/ 	.word	0x00000070


	//   ....[1]....
        /*0080*/ 	.word	0x00000d70


	//----- nvinfo : EIATTR_CBANK_PARAM_SIZE
	.align		4
.L_66:
        /*0084*/ 	.byte	0x03, 0x19
        /*0086*/ 	.short	0x0024


	//----- nvinfo : EIATTR_PARAM_CBANK
	.align		4
        /*0088*/ 	.byte	0x04, 0x0a
        /*008a*/ 	.short	(.L_68 - .L_67)
	.align		4
.L_67:
        /*008c*/ 	.word	index@(.nv.constant0._Z25assign_labels_very_slowlyPfS_Piiii)
        /*0090*/ 	.short	0x0380
        /*0092*/ 	.short	0x0024


	//----- nvinfo : EIATTR_SW_WAR
	.align		4
.L_68:
        /*0094*/ 	.byte	0x04, 0x36
        /*0096*/ 	.short	(.L_70 - .L_69)
.L_69:
        /*0098*/ 	.word	0x00000008
.L_70:


//--------------------- .nv.callgraph             --------------------------
	.section	.nv.callgraph,"",@"SHT_CUDA_CALLGRAPH"
	.align	4
	.sectionentsize	8
	.align		4
        /*0000*/ 	.word	0x00000000
	.align		4
        /*0004*/ 	.word	0xffffffff
	.align		4
        /*0008*/ 	.word	index@(_Z13assign_labelsPfS_Piiii)
	.align		4
        /*000c*/ 	.word	index@(vprintf)
	.align		4
        /*0010*/ 	.word	0x00000000
	.align		4
        /*0014*/ 	.word	0xfffffffe
	.align		4
        /*0018*/ 	.word	0x00000000
	.align		4
        /*001c*/ 	.word	0xfffffffd
	.align		4
        /*0020*/ 	.word	0x00000000
	.align		4
        /*0024*/ 	.word	0xfffffffc


//--------------------- .nv.constant4             --------------------------
	.section	.nv.constant4,"a",@progbits
	.align	8
	.align		8
.nv.constant4:
        /*0000*/ 	.dword	vprintf
	.align		8
        /*0008*/ 	.dword	$str
	.align		8
        /*0010*/ 	.dword	$str$1
	.align		8
        /*0018*/ 	.dword	$str$2
	.align		8
        /*0020*/ 	.dword	$str$3
	.align		8
        /*0028*/ 	.dword	$str$4
	.align		8
        /*0030*/ 	.dword	$str$5
	.align		8
        /*0038*/ 	.dword	$str$6
	.align		8
        /*0040*/ 	.dword	$str$7
	.align		8
        /*0048*/ 	.dword	$str$8


//--------------------- .text._Z13assign_labelsPfS_Piiii --------------------------
	.section	.text._Z13assign_labelsPfS_Piiii,"ax",@progbits
	.align	128
        .global         _Z13assign_labelsPfS_Piiii
        .type           _Z13assign_labelsPfS_Piiii,@function
        .size           _Z13assign_labelsPfS_Piiii,(.L_x_68 - _Z13assign_labelsPfS_Piiii)
        .other          _Z13assign_labelsPfS_Piiii,@"STO_CUDA_ENTRY STV_DEFAULT"
_Z13assign_labelsPfS_Piiii:
.text._Z13assign_labelsPfS_Piiii:
[----:B------:R-:W0:Y:S02]  /*0000*/  LDC R1, c[0x0][0x37c] ;  /* 0x0000df00ff017b82 */ /* 0x000e240000000800 */
[----:B0-----:R-:W-:Y:S01]  /*0010*/  VIADD R1, R1, 0xfffffff8 ;  /* 0xfffffff801017836 */ /* 0x001fe20000000000 */
[----:B------:R-:W0:Y:S01]  /*0020*/  LDCU UR40, c[0x0][0x2f8] ;  /* 0x00005f00ff2877ac */ /* 0x000e220008000800 */
[----:B------:R-:W1:Y:S03]  /*0030*/  LDCU UR41, c[0x0][0x2fc] ;  /* 0x00005f80ff2977ac */ /* 0x000e660008000800 */
[----:B------:R-:W-:Y:S01]  /*0040*/  R2UR UR6, R1 ;  /* 0x00000000010672ca */ /* 0x000fe200000e0000 */
[----:B------:R-:W2:-:S12]  /*0050*/  LDCU.64 UR8, c[0x0][0x358] ;  /* 0x00006b00ff0877ac */ /* 0x000e980008000a00 */
[----:B0-----:R-:W-:-:S04]  /*0060*/  UIADD3 UR40, UP0, UPT, UR6, UR40, URZ ;  /* 0x0000002806287290 */ /* 0x001fc8000ff1e0ff */
[----:B-1----:R-:W-:Y:S01]  /*0070*/  UIADD3.X UR41, UPT, UPT, URZ, UR41, URZ, UP0, !UPT ;  /* 0x00000029ff297290 */ /* 0x002fe200087fe4ff */
[----:B------:R-:W-:Y:S01]  /*0080*/  CS2R R20, SR_CLOCKLO ;  /* 0x0000000000147805 */ /* 0x000fe20000015000 */
[----:B------:R-:W0:Y:S01]  /*0090*/  S2R R48, SR_TID.X ;  /* 0x0000000000307919 */ /* 0x000e220000002100 */
[----:B------:R-:W-:Y:S01]  /*00a0*/  BSSY.RECONVERGENT B0, `(.L_x_0) ;  /* 0x0000054000007945 */ /* 0x000fe20003800200 */
[----:B------:R-:W-:Y:S02]  /*00b0*/  PRMT R8, RZ, 0x7610, R8 ;  /* 0x00007610ff087816 */ /* 0x000fe40000000008 */
[----:B0-----:R-:W-:-:S13]  /*00c0*/  ISETP.GT.U32.AND P0, PT, R48, 0x1f, PT ;  /* 0x0000001f3000780c */ /* 0x001fda0003f04070 */
[----:B--2---:R-:W-:Y:S05]  /*00d0*/  @P0 BRA `(.L_x_1) ;  /* 0x0000000400400947 */ /* 0x004fea0003800000 */
[----:B------:R-:W0:Y:S02]  /*00e0*/  LDC.64 R2, c[0x0][0x380] ;  /* 0x0000e000ff027b82 */ /* 0x000e240000000a00 */
[----:B0-----:R-:W-:-:S05]  /*00f0*/  IMAD.WIDE.U32 R2, R48, 0x4, R2 ;  /* 0x0000000430027825 */ /* 0x001fca00078e0002 */
[----:B------:R-:W2:Y:S04]  /*0100*/  LDG.E R4, desc[UR8][R2.64+0x100] ;  /* 0x0001000802047981 */ /* 0x000ea8000c1e1900 */
[----:B------:R-:W3:Y:S04]  /*0110*/  LDG.E R6, desc[UR8][R2.64+0x180] ;  /* 0x0001800802067981 */ /* 0x000ee8000c1e1900 */
[----:B------:R-:W4:Y:S04]  /*0120*/  LDG.E R0, desc[UR8][R2.64] ;  /* 0x0000000802007981 */ /* 0x000f28000c1e1900 */
[----:B------:R-:W4:Y:S04]  /*0130*/  LDG.E R5, desc[UR8][R2.64+0x80] ;  /* 0x0000800802057981 */ /* 0x000f28000c1e1900 */
[----:B------:R-:W5:Y:S04]  /*0140*/  LDG.E R7, desc[UR8][R2.64+0x200] ;  /* 0x0002000802077981 */ /* 0x000f68000c1e1900 */
        /* <DEDUP_REMOVED lines=26> */
[----:B------:R0:W5:Y:S01]  /*02f0*/  LDG.E R35, desc[UR8][R2.64+0xe80] ;  /* 0x000e800802237981 */ /* 0x000162000c1e1900 */
[----:B------:R-:W1:Y:S01]  /*0300*/  S2UR UR5, SR_CgaCtaId ;  /* 0x00000000000579c3 */ /* 0x000e620000008800 */
[----:B------:R-:W-:-:S02]  /*0310*/  UMOV UR4, 0x400 ;  /* 0x0000040000047882 */ /* 0x000fc40000000000 */
[----:B-1----:R-:W-:-:S06]  /*0320*/  ULEA UR4, UR5, UR4, 0x18 ;  /* 0x0000000405047291 */ /* 0x002fcc000f8ec0ff */
[----:B0-----:R-:W-:Y:S02]  /*0330*/  LEA R2, R48, UR4, 0x6 ;  /* 0x0000000430027c11 */ /* 0x001fe4000f8e30ff */
[----:B--2---:R-:W-:Y:S02]  /*0340*/  F2FP.F16.F32.PACK_AB R4, RZ, R4 ;  /* 0x00000004ff04723e */ /* 0x004fe400000000ff */
[----:B---3--:R-:W-:-:S04]  /*0350*/  F2FP.F16.F32.PACK_AB R6, RZ, R6 ;  /* 0x00000006ff06723e */ /* 0x008fc800000000ff */
[----:B------:R-:W-:Y:S02]  /*0360*/  PRMT R39, R4, 0x5410, R6 ;  /* 0x0000541004277816 */ /* 0x000fe40000000006 */
[----:B----4-:R-:W-:-:S04]  /*0370*/  F2FP.F16.F32.PACK_AB R0, R5, R0 ;  /* 0x000000000500723e */ /* 0x010fc800000000ff */
[----:B------:R-:W-:Y:S02]  /*0380*/  PRMT R38, R0, 0x7610, R0 ;  /* 0x0000761000267816 */ /* 0x000fe40000000000 */
[----:B-----5:R-:W-:Y:S02]  /*0390*/  F2FP.F16.F32.PACK_AB R7, R10, R7 ;  /* 0x000000070a07723e */ /* 0x020fe400000000ff */
[----:B------:R-:W-:Y:S02]  /*03a0*/  F2FP.F16.F32.PACK_AB R11, RZ, R11 ;  /* 0x0000000bff0b723e */ /* 0x000fe400000000ff */
[----:B------:R-:W-:Y:S02]  /*03b0*/  F2FP.F16.F32.PACK_AB R9, RZ, R9 ;  /* 0x00000009ff09723e */ /* 0x000fe400000000ff */
[----:B------:R-:W-:Y:S02]  /*03c0*/  F2FP.F16.F32.PACK_AB R15, RZ, R15 ;  /* 0x0000000fff0f723e */ /* 0x000fe400000000ff */
[----:B------:R-:W-:-:S02]  /*03d0*/  F2FP.F16.F32.PACK_AB R14, RZ, R14 ;  /* 0x0000000eff0e723e */ /* 0x000fc400000000ff */
[----:B------:R-:W-:Y:S02]  /*03e0*/  F2FP.F16.F32.PACK_AB R19, RZ, R19 ;  /* 0x00000013ff13723e */ /* 0x000fe400000000ff */
[----:B------:R-:W-:Y:S02]  /*03f0*/  F2FP.F16.F32.PACK_AB R18, RZ, R18 ;  /* 0x00000012ff12723e */ /* 0x000fe400000000ff */
        /* <DEDUP_REMOVED lines=8> */
[----:B------:R-:W-:Y:S02]  /*0480*/  PRMT R4, R7, 0x7610, R7 ;  /* 0x0000761007047816 */ /* 0x000fe40000000007 */
[----:B------:R-:W-:-:S02]  /*0490*/  PRMT R5, R9, 0x5410, R11 ;  /* 0x0000541009057816 */ /* 0x000fc4000000000b */
[----:B------:R-:W-:Y:S02]  /*04a0*/  F2FP.F16.F32.PACK_AB R12, R13, R12 ;  /* 0x0000000c0d0c723e */ /* 0x000fe400000000ff */
[----:B------:R-:W-:Y:S02]  /*04b0*/  PRMT R13, R14, 0x5410, R15 ;  /* 0x000054100e0d7816 */ /* 0x000fe4000000000f */
[----:B------:R-:W-:Y:S02]  /*04c0*/  F2FP.F16.F32.PACK_AB R16, R17, R16 ;  /* 0x000000101110723e */ /* 0x000fe400000000ff */
[----:B------:R-:W-:Y:S02]  /*04d0*/  PRMT R17, R18, 0x5410, R19 ;  /* 0x0000541012117816 */ /* 0x000fe40000000013 */
[----:B------:R-:W-:Y:S02]  /*04e0*/  F2FP.F16.F32.PACK_AB R22, R23, R22 ;  /* 0x000000161716723e */ /* 0x000fe400000000ff */
[----:B------:R-:W-:-:S02]  /*04f0*/  PRMT R23, R24, 0x5410, R25 ;  /* 0x0000541018177816 */ /* 0x000fc40000000019 */
[----:B------:R-:W-:Y:S02]  /*0500*/  F2FP.F16.F32.PACK_AB R26, R27, R26 ;  /* 0x0000001a1b1a723e */ /* 0x000fe400000000ff */
[----:B------:R-:W-:Y:S02]  /*0510*/  PRMT R27, R28, 0x5410, R29 ;  /* 0x000054101c1b7816 */ /* 0x000fe4000000001d */
[----:B------:R-:W-:Y:S02]  /*0520*/  F2FP.F16.F32.PACK_AB R30, R31, R30 ;  /* 0x0000001e1f1e723e */ /* 0x000fe400000000ff */
[----:B------:R-:W-:Y:S02]  /*0530*/  PRMT R31, R32, 0x5410, R33 ;  /* 0x00005410201f7816 */ /* 0x000fe40000000021 */
[----:B------:R-:W-:Y:S02]  /*0540*/  F2FP.F16.F32.PACK_AB R34, R35, R34 ;  /* 0x000000222322723e */ /* 0x000fe400000000ff */
[----:B------:R-:W-:Y:S01]  /*0550*/  PRMT R35, R36, 0x5410, R37 ;  /* 0x0000541024237816 */ /* 0x000fe20000000025 */
[----:B------:R0:W-:Y:S04]  /*0560*/  STS.64 [R2], R38 ;  /* 0x0000002602007388 */ /* 0x0001e80000000a00 */
[----:B------:R0:W-:Y:S04]  /*0570*/  STS.64 [R2+0x8], R4 ;  /* 0x0000080402007388 */ /* 0x0001e80000000a00 */
[----:B------:R0:W-:Y:S04]  /*0580*/  STS.64 [R2+0x10], R12 ;  /* 0x0000100c02007388 */ /* 0x0001e80000000a00 */
[----:B------:R0:W-:Y:S04]  /*0590*/  STS.64 [R2+0x18], R16 ;  /* 0x0000181002007388 */ /* 0x0001e80000000a00 */
[----:B------:R0:W-:Y:S04]  /*05a0*/  STS.64 [R2+0x20], R22 ;  /* 0x0000201602007388 */ /* 0x0001e80000000a00 */
[----:B------:R0:W-:Y:S04]  /*05b0*/  STS.64 [R2+0x28], R26 ;  /* 0x0000281a02007388 */ /* 0x0001e80000000a00 */
[----:B------:R0:W-:Y:S04]  /*05c0*/  STS.64 [R2+0x30], R30 ;  /* 0x0000301e02007388 */ /* 0x0001e80000000a00 */
[----:B------:R0:W-:Y:S02]  /*05d0*/  STS.64 [R2+0x38], R34 ;  /* 0x0000382202007388 */ /* 0x0001e40000000a00 */
.L_x_1:
[----:B------:R-:W-:Y:S05]  /*05e0*/  BSYNC.RECONVERGENT B0 ;  /* 0x0000000000007941 */ /* 0x000fea0003800200 */
.L_x_0:
[----:B------:R-:W-:Y:S04]  /*05f0*/  BSSY.RECONVERGENT B0, `(.L_x_2) ;  /* 0x0000046000007945 */ /* 0x000fe80003800200 */
[----:B------:R-:W-:Y:S05]  /*0600*/  @P0 BRA `(.L_x_3) ;  /* 0x0000000400100947 */ /* 0x000fea0003800000 */
[----:B------:R-:W1:Y:S01]  /*0610*/  S2UR UR5, SR_CgaCtaId ;  /* 0x00000000000579c3 */ /* 0x000e620000008800 */
[----:B------:R-:W-:Y:S02]  /*0620*/  UMOV UR4, 0x400 ;  /* 0x0000040000047882 */ /* 0x000fe40000000000 */
[----:B-1----:R-:W-:-:S06]  /*0630*/  ULEA UR4, UR5, UR4, 0x18 ;  /* 0x0000000405047291 */ /* 0x002fcc000f8ec0ff */
[----:B------:R-:W-:-:S05]  /*0640*/  LEA R0, R48, UR4, 0x1 ;  /* 0x0000000430007c11 */ /* 0x000fca000f8e08ff */
[----:B0-----:R-:W0:Y:S04]  /*0650*/  LDS.U16 R2, [R0] ;  /* 0x0000000000027984 */ /* 0x001e280000000400 */
[----:B------:R-:W1:Y:S04]  /*0660*/  LDS.U16 R3, [R0+0x40] ;  /* 0x0000400000037984 */ /* 0x000e680000000400 */
[----:B------:R-:W2:Y:S04]  /*0670*/  LDS.U16 R5, [R0+0x80] ;  /* 0x0000800000057984 */ /* 0x000ea80000000400 */
[----:B------:R-:W3:Y:S04]  /*0680*/  LDS.U16 R7, [R0+0xc0] ;  /* 0x0000c00000077984 */ /* 0x000ee80000000400 */
[----:B------:R-:W4:Y:S04]  /*0690*/  LDS.U16 R9, [R0+0x100] ;  /* 0x0001000000097984 */ /* 0x000f280000000400 */
[----:B------:R-:W5:Y:S04]  /*06a0*/  LDS.U16 R11, [R0+0x140] ;  /* 0x00014000000b7984 */ /* 0x000f680000000400 */
[----:B------:R-:W5:Y:S04]  /*06b0*/  LDS.U16 R13, [R0+0x180] ;  /* 0x00018000000d7984 */ /* 0x000f680000000400 */
[----:B------:R-:W5:Y:S04]  /*06c0*/  LDS.U16 R15, [R0+0x1c0] ;  /* 0x0001c000000f7984 */ /* 0x000f680000000400 */
[----:B------:R-:W5:Y:S04]  /*06d0*/  LDS.U16 R17, [R0+0x200] ;  /* 0x0002000000117984 */ /* 0x000f680000000400 */
[----:B------:R-:W5:Y:S01]  /*06e0*/  LDS.U16 R19, [R0+0x240] ;  /* 0x0002400000137984 */ /* 0x000f620000000400 */
[----:B0-----:R-:W-:-:S03]  /*06f0*/  HFMA2 R2, R2.H0_H0, R2.H0_H0, RZ.H0_H0 ;  /* 0x2000000202027231 */ /* 0x001fc600000408ff */
[----:B------:R-:W0:Y:S01]  /*0700*/  LDS.U16 R23, [R0+0x280] ;  /* 0x0002800000177984 */ /* 0x000e220000000400 */
[----:B-1----:R-:W-:-:S03]  /*0710*/  HFMA2 R2, R3.H0_H0, R3.H0_H0, R2.H0_H0 ;  /* 0x2000000303027231 */ /* 0x002fc60000040802 */
[----:B------:R-:W1:Y:S01]  /*0720*/  LDS.U16 R3, [R0+0x2c0] ;  /* 0x0002c00000037984 */ /* 0x000e620000000400 */
[----:B--2---:R-:W-:-:S03]  /*0730*/  HFMA2 R2, R5.H0_H0, R5.H0_H0, R2.H0_H0 ;  /* 0x2000000505027231 */ /* 0x004fc60000040802 */
[----:B------:R-:W2:Y:S01]  /*0740*/  LDS.U16 R5, [R0+0x300] ;  /* 0x0003000000057984 */ /* 0x000ea20000000400 */
[----:B---3--:R-:W-:-:S03]  /*0750*/  HFMA2 R2, R7.H0_H0, R7.H0_H0, R2.H0_H0 ;  /* 0x2000000707027231 */ /* 0x008fc60000040802 */
[----:B------:R-:W3:Y:S01]  /*0760*/  LDS.U16 R7, [R0+0x340] ;  /* 0x0003400000077984 */ /* 0x000ee20000000400 */
[----:B----4-:R-:W-:-:S03]  /*0770*/  HFMA2 R2, R9.H0_H0, R9.H0_H0, R2.H0_H0 ;  /* 0x2000000909027231 */ /* 0x010fc60000040802 */
[----:B------:R-:W4:Y:S01]  /*0780*/  LDS.U16 R9, [R0+0x380] ;  /* 0x0003800000097984 */ /* 0x000f220000000400 */
[----:B-----5:R-:W-:-:S03]  /*0790*/  HFMA2 R2, R11.H0_H0, R11.H0_H0, R2.H0_H0 ;  /* 0x2000000b0b027231 */ /* 0x020fc60000040802 */
[----:B------:R-:W5:Y:S01]  /*07a0*/  LDS.U16 R11, [R0+0x3c0] ;  /* 0x0003c000000b7984 */ /* 0x000f620000000400 */
[----:B------:R-:W-:-:S03]  /*07b0*/  HFMA2 R2, R13.H0_H0, R13.H0_H0, R2.H0_H0 ;  /* 0x2000000d0d027231 */ /* 0x000fc60000040802 */
[----:B------:R-:W5:Y:S01]  /*07c0*/  LDS.U16 R13, [R0+0x400] ;  /* 0x00040000000d7984 */ /* 0x000f620000000400 */
[----:B------:R-:W-:-:S03]  /*07d0*/  HFMA2 R2, R15.H0_H0, R15.H0_H0, R2.H0_H0 ;  /* 0x2000000f0f027231 */ /* 0x000fc60000040802 */
[----:B------:R-:W5:Y:S01]  /*07e0*/  LDS.U16 R15, [R0+0x440] ;  /* 0x00044000000f7984 */ /* 0x000f620000000400 */
[----:B------:R-:W-:-:S03]  /*07f0*/  HFMA2 R2, R17.H0_H0, R17.H0_H0, R2.H0_H0 ;  /* 0x2000001111027231 */ /* 0x000fc60000040802 */
[----:B------:R-:W5:Y:S01]  /*0800*/  LDS.U16 R17, [R0+0x480] ;  /* 0x0004800000117984 */ /* 0x000f620000000400 */
[----:B------:R-:W-:-:S03]  /*0810*/  HFMA2 R2, R19.H0_H0, R19.H0_H0, R2.H0_H0 ;  /* 0x2000001313027231 */ /* 0x000fc60000040802 */
[----:B------:R-:W5:Y:S01]  /*0820*/  LDS.U16 R19, [R0+0x4c0] ;  /* 0x0004c00000137984 */ /* 0x000f620000000400 */
[----:B0-----:R-:W-:-:S03]  /*0830*/  HFMA2 R2, R23.H0_H0, R23.H0_H0, R2.H0_H0 ;  /* 0x2000001717027231 */ /* 0x001fc60000040802 */
        /* <DEDUP_REMOVED lines=23> */
[----:B--2---:R-:W-:-:S04]  /*09b0*/  HFMA2 R2, R5.H0_H0, R5.H0_H0, R2.H0_H0 ;  /* 0x2000000505027231 */ /* 0x004fc80000040802 */
[----:B---3--:R-:W-:-:S04]  /*09c0*/  HFMA2 R2, R7.H0_H0, R7.H0_H0, R2.H0_H0 ;  /* 0x2000000707027231 */ /* 0x008fc80000040802 */
[----:B----4-:R-:W-:-:S04]  /*09d0*/  HFMA2 R2, R9.H0_H0, R9.H0_H0, R2.H0_H0 ;  /* 0x2000000909027231 */ /* 0x010fc80000040802 */
[----:B-----5:R-:W-:-:S04]  /*09e0*/  HFMA2 R2, R11.H0_H0, R11.H0_H0, R2.H0_H0 ;  /* 0x2000000b0b027231 */ /* 0x020fc80000040802 */
[----:B------:R-:W-:-:S04]  /*09f0*/  HFMA2 R2, R13.H0_H0, R13.H0_H0, R2.H0_H0 ;  /* 0x2000000d0d027231 */ /* 0x000fc80000040802 */
[----:B------:R-:W-:-:S04]  /*0a00*/  HFMA2 R2, R15.H0_H0, R15.H0_H0, R2.H0_H0 ;  /* 0x2000000f0f027231 */ /* 0x000fc80000040802 */
[----:B------:R-:W-:-:S04]  /*0a10*/  HFMA2 R2, R17.H0_H0, R17.H0_H0, R2.H0_H0 ;  /* 0x2000001111027231 */ /* 0x000fc80000040802 */
[----:B------:R-:W-:-:S04]  /*0a20*/  HFMA2 R2, R19.H0_H0, R19.H0_H0, R2.H0_H0 ;  /* 0x2000001313027231 */ /* 0x000fc80000040802 */
[----:B0-----:R-:W-:-:S04]  /*0a30*/  HFMA2 R2, R23.H0_H0, R23.H0_H0, R2.H0_H0 ;  /* 0x2000001717027231 */ /* 0x001fc80000040802 */
[----:B-1----:R-:W-:-:S07]  /*0a40*/  HFMA2 R8, R3.H0_H0, R3.H0_H0, R2.H0_H0 ;  /* 0x2000000303087231 */ /* 0x002fce0000040802 */
.L_x_3:
[----:B------:R-:W-:Y:S05]  /*0a50*/  BSYNC.RECONVERGENT B0 ;  /* 0x0000000000007941 */ /* 0x000fea0003800200 */
.L_x_2:
[----:B------:R-:W1:Y:S01]  /*0a60*/  S2UR UR4, SR_CTAID.X ;  /* 0x00000000000479c3 */ /* 0x000e620000002500 */
[----:B------:R-:W2:Y:S01]  /*0a70*/  LDCU.64 UR10, c[0x0][0x388] ;  /* 0x00007100ff0a77ac */ /* 0x000ea20008000a00 */
[----:B0-----:R-:W-:Y:S01]  /*0a80*/  IMAD.WIDE.U32 R2, R48, 0x10, RZ ;  /* 0x0000001030027825 */ /* 0x001fe200078e00ff */
[----:B------:R-:W-:Y:S02]  /*0a90*/  CS2R R26, SRZ ;  /* 0x00000000001a7805 */ /* 0x000fe4000001ff00 */
[----:B------:R-:W-:Y:S01]  /*0aa0*/  CS2R R24, SRZ ;  /* 0x0000000000187805 */ /* 0x000fe2000001ff00 */
[----:B------:R-:W-:Y:S01]  /*0ab0*/  UMOV UR6, 0x400 ;  /* 0x0000040000067882 */ /* 0x000fe20000000000 */
[----:B------:R-:W-:Y:S02]  /*0ac0*/  CS2R R22, SRZ ;  /* 0x0000000000167805 */ /* 0x000fe4000001ff00 */
[----:B------:R-:W-:Y:S01]  /*0ad0*/  CS2R R18, SRZ ;  /* 0x0000000000127805 */ /* 0x000fe2000001ff00 */
[----:B------:R-:W0:Y:S01]  /*0ae0*/  S2UR UR7, SR_CgaCtaId ;  /* 0x00000000000779c3 */ /* 0x000e220000008800 */
[----:B------:R-:W-:Y:S01]  /*0af0*/  CS2R R16, SRZ ;  /* 0x0000000000107805 */ /* 0x000fe2000001ff00 */
[----:B------:R-:W-:Y:S01]  /*0b00*/  UMOV UR36, URZ ;  /* 0x000000ff00247c82 */ /* 0x000fe20008000000 */
[----:B------:R-:W-:Y:S01]  /*0b10*/  UMOV UR37, URZ ;  /* 0x000000ff00257c82 */ /* 0x000fe20008000000 */
[----:B------:R-:W-:Y:S01]  /*0b20*/  UMOV UR38, URZ ;  /* 0x000000ff00267c82 */ /* 0x000fe20008000000 */
[----:B------:R-:W-:Y:S01]  /*0b30*/  UMOV UR39, URZ ;  /* 0x000000ff00277c82 */ /* 0x000fe20008000000 */
[----:B-1----:R-:W-:-:S06]  /*0b40*/  UIMAD.WIDE.U32 UR4, UR4, 0x80000, URZ ;  /* 0x00080000040478a5 */ /* 0x002fcc000f8e00ff */
[----:B------:R-:W-:Y:S01]  /*0b50*/  LOP3.LUT R6, R2, UR4, RZ, 0xfc, !PT ;  /* 0x0000000402067c12 */ /* 0x000fe2000f8efcff */
[----:B------:R-:W-:Y:S01]  /*0b60*/  UIADD3 UR4, UPT, UPT, UR6, 0x800, URZ ;  /* 0x0000080006047890 */ /* 0x000fe2000fffe0ff */
[----:B------:R-:W-:Y:S01]  /*0b70*/  LOP3.LUT R2, R3, UR5, RZ, 0xfc, !PT ;  /* 0x0000000503027c12 */ /* 0x000fe2000f8efcff */
[----:B------:R-:W-:Y:S01]  /*0b80*/  UIADD3 UR6, UPT, UPT, UR6, 0x1000, URZ ;  /* 0x0000100006067890 */ /* 0x000fe2000fffe0ff */
[----:B--2---:R-:W-:Y:S01]  /*0b90*/  IADD3 R6, P1, PT, R6, UR10, RZ ;  /* 0x0000000a06067c10 */ /* 0x004fe2000ff3e0ff */
[----:B0-----:R-:W-:Y:S02]  /*0ba0*/  ULEA UR5, UR7, UR4, 0x18 ;  /* 0x0000000407057291 */ /* 0x001fe4000f8ec0ff */
[----:B------:R-:W-:Y:S01]  /*0bb0*/  ULEA UR6, UR7, UR6, 0x18 ;  /* 0x0000000607067291 */ /* 0x000fe2000f8ec0ff */
[----:B------:R-:W-:Y:S01]  /*0bc0*/  IADD3 R6, P2, PT, R6, 0x800, RZ ;  /* 0x0000080006067810 */ /* 0x000fe20007f5e0ff */
[----:B------:R-:W-:Y:S02]  /*0bd0*/  UMOV UR4, URZ ;  /* 0x000000ff00047c82 */ /* 0x000fe40008000000 */
[----:B------:R-:W-:Y:S01]  /*0be0*/  LEA R3, R48, UR5, 0x3 ;  /* 0x0000000530037c11 */ /* 0x000fe2000f8e18ff */
[----:B------:R-:W-:Y:S01]  /*0bf0*/  UMOV UR5, URZ ;  /* 0x000000ff00057c82 */ /* 0x000fe20008000000 */
[----:B------:R-:W-:-:S02]  /*0c00*/  IADD3.X R7, PT, PT, RZ, UR11, R2, P2, P1 ;  /* 0x0000000bff077c10 */ /* 0x000fc400097e2402 */
[C---:B------:R-:W-:Y:S01]  /*0c10*/  LEA R2, R48.reuse, UR6, 0x6 ;  /* 0x0000000630027c11 */ /* 0x040fe2000f8e30ff */
[----:B------:R-:W-:-:S07]  /*0c20*/  IMAD R0, R48, 0x38, R3 ;  /* 0x0000003830007824 */ /* 0x000fce00078e0203 */
.L_x_10:
[----:B------:R-:W-:Y:S01]  /*0c30*/  CS2R R10, SR_CLOCKLO ;  /* 0x00000000000a7805 */ /* 0x000fe20000015000 */
[----:B--2---:R-:W2:Y:S04]  /*0c40*/  LDG.E.128 R12, desc[UR8][R6.64+-0x800] ;  /* 0xfff80008060c7981 */ /* 0x004ea8000c1e1d00 */
[----:B-1----:R-:W3:Y:S01]  /*0c50*/  LDG.E.128 R32, desc[UR8][R6.64] ;  /* 0x0000000806207981 */ /* 0x002ee2000c1e1d00 */
[----:B------:R-:W-:Y:S02]  /*0c60*/  R2UR UR10, R10 ;  /* 0x000000000a0a72ca */ /* 0x000fe400000e0000 */
[----:B------:R-:W-:Y:S02]  /*0c70*/  R2UR UR11, R11 ;  /* 0x000000000b0b72ca */ /* 0x000fe400000e0000 */
[----:B--2---:R-:W-:-:S02]  /*0c80*/  F2FP.F16.F32.PACK_AB R14, RZ, R14 ;  /* 0x0000000eff0e723e */ /* 0x004fc400000000ff */
[----:B------:R-:W-:Y:S02]  /*0c90*/  F2FP.F16.F32.PACK_AB R15, RZ, R15 ;  /* 0x0000000fff0f723e */ /* 0x000fe400000000ff */
[----:B---3--:R-:W-:Y:S02]  /*0ca0*/  F2FP.F16.F32.PACK_AB R34, RZ, R34 ;  /* 0x00000022ff22723e */ /* 0x008fe400000000ff */
[----:B------:R-:W-:Y:S02]  /*0cb0*/  F2FP.F16.F32.PACK_AB R35, RZ, R35 ;  /* 0x00000023ff23723e */ /* 0x000fe400000000ff */
[----:B------:R-:W-:Y:S02]  /*0cc0*/  F2FP.F16.F32.PACK_AB R12, R13, R12 ;  /* 0x0000000c0d0c723e */ /* 0x000fe400000000ff */
[----:B------:R-:W-:Y:S02]  /*0cd0*/  F2FP.F16.F32.PACK_AB R32, R33, R32 ;  /* 0x000000202120723e */ /* 0x000fe400000000ff */
[----:B------:R-:W-:-:S02]  /*0ce0*/  PRMT R13, R14, 0x5410, R15 ;  /* 0x000054100e0d7816 */ /* 0x000fc4000000000f */
[----:B------:R-:W-:-:S03]  /*0cf0*/  PRMT R33, R34, 0x5410, R35 ;  /* 0x0000541022217816 */ /* 0x000fc60000000023 */
[----:B------:R0:W-:Y:S04]  /*0d00*/  STS.64 [R3], R12 ;  /* 0x0000000c03007388 */ /* 0x0001e80000000a00 */
[----:B------:R0:W-:Y:S01]  /*0d10*/  STS.64 [R3+0x400], R32 ;  /* 0x0004002003007388 */ /* 0x0001e20000000a00 */
[----:B------:R-:W-:-:S06]  /*0d20*/  CS2R R10, SR_CLOCKLO ;  /* 0x00000000000a7805 */ /* 0x000fcc0000015000 */
[----:B------:R-:W-:Y:S01]  /*0d30*/  R2UR UR6, R10 ;  /* 0x000000000a0672ca */ /* 0x000fe200000e0000 */
[----:B------:R-:W-:Y:S01]  /*0d40*/  BSSY B0, `(.L_x_4) ;  /* 0x00000bd000007945 */ /* 0x000fe20003800000 */
[----:B------:R-:W-:-:S11]  /*0d50*/  R2UR UR7, R11 ;  /* 0x000000000b0772ca */ /* 0x000fd600000e0000 */
[----:B------:R-:W-:-:S04]  /*0d60*/  UIADD3 UR36, UP0, UP1, UR6, UR36, -UR10 ;  /* 0x0000002406247290 */ /* 0x000fc8000f91e80a */
[----:B------:R-:W-:Y:S01]  /*0d70*/  UIADD3.X UR37, UPT, UPT, UR7, UR37, ~UR11, UP0, UP1 ;  /* 0x0000002507257290 */ /* 0x000fe200087e2c0b */
[----:B0-----:R-:W-:Y:S11]  /*0d80*/  @P0 BRA `(.L_x_5) ;  /* 0x0000000800e00947 */ /* 0x001ff60003800000 */
[----:B------:R-:W-:Y:S01]  /*0d90*/  CS2R R4, SR_CLOCKLO ;  /* 0x0000000000047805 */ /* 0x000fe20000015000 */
[----:B------:R-:W0:Y:S01]  /*0da0*/  LDS.64 R10, [R0] ;  /* 0x00000000000a7984 */ /* 0x000e220000000a00 */
[----:B------:R-:W-:-:S03]  /*0db0*/  UMOV UR6, 0xffffffff ;  /* 0xffffffff00067882 */ /* 0x000fc60000000000 */
[----:B------:R-:W1:Y:S04]  /*0dc0*/  LDS.64 R12, [R0+0x8] ;  /* 0x00000800000c7984 */ /* 0x000e680000000a00 */
[----:B------:R-:W2:Y:S04]  /*0dd0*/  LDS.64 R14, [R0+0x10] ;  /* 0x00001000000e7984 */ /* 0x000ea80000000a00 */
[----:B------:R-:W3:Y:S04]  /*0de0*/  LDS.64 R30, [R0+0x18] ;  /* 0x00001800001e7984 */ /* 0x000ee80000000a00 */
[----:B------:R-:W-:Y:S01]  /*0df0*/  LDS.64 R32, [R0+0x30] ;  /* 0x0000300000207984 */ /* 0x000fe20000000a00 */
[----:B0-----:R-:W-:-:S04]  /*0e00*/  HFMA2 R9, R10.H0_H0, R10.H0_H0, RZ.H0_H0 ;  /* 0x2000000a0a097231 */ /* 0x001fc800000408ff */
[----:B------:R-:W-:-:S04]  /*0e10*/  HFMA2 R9, R10.H1_H1, R10.H1_H1, R9.H0_H0 ;  /* 0x3000000a0a097231 */ /* 0x000fc80000040c09 */
[----:B------:R-:W-:-:S04]  /*0e20*/  HFMA2 R9, R11.H0_H0, R11.H0_H0, R9.H0_H0 ;  /* 0x2000000b0b097231 */ /* 0x000fc80000040809 */
[----:B------:R-:W-:Y:S02]  /*0e30*/  HFMA2 R9, R11.H1_H1, R11.H1_H1, R9.H0_H0 ;  /* 0x3000000b0b097231 */ /* 0x000fe40000040c09 */
[----:B------:R-:W0:Y:S02]  /*0e40*/  LDS.64 R10, [R0+0x20] ;  /* 0x00002000000a7984 */ /* 0x000e240000000a00 */
[----:B-1----:R-:W-:-:S04]  /*0e50*/  HFMA2 R9, R12.H0_H0, R12.H0_H0, R9.H0_H0 ;  /* 0x2000000c0c097231 */ /* 0x002fc80000040809 */
[----:B------:R-:W-:-:S04]  /*0e60*/  HFMA2 R9, R12.H1_H1, R12.H1_H1, R9.H0_H0 ;  /* 0x3000000c0c097231 */ /* 0x000fc80000040c09 */
[----:B------:R-:W-:-:S04]  /*0e70*/  HFMA2 R9, R13.H0_H0, R13.H0_H0, R9.H0_H0 ;  /* 0x2000000d0d097231 */ /* 0x000fc80000040809 */
[----:B------:R-:W-:Y:S02]  /*0e80*/  HFMA2 R9, R13.H1_H1, R13.H1_H1, R9.H0_H0 ;  /* 0x3000000d0d097231 */ /* 0x000fe40000040c09 */
[----:B------:R-:W1:Y:S02]  /*0e90*/  LDS.64 R12, [R0+0x28] ;  /* 0x00002800000c7984 */ /* 0x000e640000000a00 */
[----:B--2---:R-:W-:-:S04]  /*0ea0*/  HFMA2 R9, R14.H0_H0, R14.H0_H0, R9.H0_H0 ;  /* 0x2000000e0e097231 */ /* 0x004fc80000040809 */
[----:B------:R-:W-:-:S04]  /*0eb0*/  HFMA2 R9, R14.H1_H1, R14.H1_H1, R9.H0_H0 ;  /* 0x3000000e0e097231 */ /* 0x000fc80000040c09 */
[----:B------:R-:W-:-:S04]  /*0ec0*/  HFMA2 R9, R15.H0_H0, R15.H0_H0, R9.H0_H0 ;  /* 0x2000000f0f097231 */ /* 0x000fc80000040809 */
[----:B------:R-:W-:-:S04]  /*0ed0*/  HFMA2 R9, R15.H1_H1, R15.H1_H1, R9.H0_H0 ;  /* 0x3000000f0f097231 */ /* 0x000fc80000040c09 */
[----:B---3--:R-:W-:-:S04]  /*0ee0*/  HFMA2 R15, R30.H0_H0, R30.H0_H0, R9.H0_H0 ;  /* 0x2000001e1e0f7231 */ /* 0x008fc80000040809 */
[----:B------:R-:W-:-:S04]  /*0ef0*/  HFMA2 R15, R30.H1_H1, R30.H1_H1, R15.H0_H0 ;  /* 0x3000001e1e0f7231 */ /* 0x000fc80000040c0f */
[----:B------:R-:W-:-:S04]  /*0f00*/  HFMA2 R15, R31.H0_H0, R31.H0_H0, R15.H0_H0 ;  /* 0x2000001f1f0f7231 */ /* 0x000fc8000004080f */
[----:B------:R-:W-:Y:S02]  /*0f10*/  HFMA2 R15, R31.H1_H1, R31.H1_H1, R15.H0_H0 ;  /* 0x3000001f1f0f7231 */ /* 0x000fe40000040c0f */
[----:B------:R-:W2:Y:S02]  /*0f20*/  LDS.64 R30, [R0+0x38] ;  /* 0x00003800001e7984 */ /* 0x000ea40000000a00 */
[----:B0-----:R-:W-:-:S04]  /*0f30*/  HFMA2 R15, R10.H0_H0, R10.H0_H0, R15.H0_H0 ;  /* 0x2000000a0a0f7231 */ /* 0x001fc8000004080f */
[----:B------:R-:W-:-:S04]  /*0f40*/  HFMA2 R15, R10.H1_H1, R10.H1_H1, R15.H0_H0 ;  /* 0x3000000a0a0f7231 */ /* 0x000fc80000040c0f */
[----:B------:R-:W-:-:S04]  /*0f50*/  HFMA2 R15, R11.H0_H0, R11.H0_H0, R15.H0_H0 ;  /* 0x2000000b0b0f7231 */ /* 0x000fc8000004080f */
[----:B------:R-:W-:-:S04]  /*0f60*/  HFMA2 R15, R11.H1_H1, R11.H1_H1, R15.H0_H0 ;  /* 0x3000000b0b0f7231 */ /* 0x000fc80000040c0f */
[----:B-1----:R-:W-:-:S04]  /*0f70*/  HFMA2 R15, R12.H0_H0, R12.H0_H0, R15.H0_H0 ;  /* 0x2000000c0c0f7231 */ /* 0x002fc8000004080f */
[----:B------:R-:W-:-:S04]  /*0f80*/  HFMA2 R15, R12.H1_H1, R12.H1_H1, R15.H0_H0 ;  /* 0x3000000c0c0f7231 */ /* 0x000fc80000040c0f */
[----:B------:R-:W-:-:S04]  /*0f90*/  HFMA2 R15, R13.H0_H0, R13.H0_H0, R15.H0_H0 ;  /* 0x2000000d0d0f7231 */ /* 0x000fc8000004080f */
[----:B------:R-:W-:Y:S01]  /*0fa0*/  HFMA2 R15, R13.H1_H1, R13.H1_H1, R15.H0_H0 ;  /* 0x3000000d0d0f7231 */ /* 0x000fe20000040c0f */
[----:B------:R-:W-:-:S03]  /*0fb0*/  PRMT R13, R8, 0x5410, R8 ;  /* 0x00005410080d7816 */ /* 0x000fc60000000008 */
[----:B------:R-:W-:-:S04]  /*0fc0*/  HFMA2 R15, R32.H0_H0, R32.H0_H0, R15.H0_H0 ;  /* 0x20000020200f7231 */ /* 0x000fc8000004080f */
[----:B------:R-:W-:-:S04]  /*0fd0*/  HFMA2 R15, R32.H1_H1, R32.H1_H1, R15.H0_H0 ;  /* 0x30000020200f7231 */ /* 0x000fc80000040c0f */
[----:B------:R-:W-:-:S04]  /*0fe0*/  HFMA2 R15, R33.H0_H0, R33.H0_H0, R15.H0_H0 ;  /* 0x20000021210f7231 */ /* 0x000fc8000004080f */
[----:B------:R-:W-:-:S04]  /*0ff0*/  HFMA2 R15, R33.H1_H1, R33.H1_H1, R15.H0_H0 ;  /* 0x30000021210f7231 */ /* 0x000fc80000040c0f */
[----:B--2---:R-:W-:-:S04]  /*1000*/  HFMA2 R15, R30.H0_H0, R30.H0_H0, R15.H0_H0 ;  /* 0x2000001e1e0f7231 */ /* 0x004fc8000004080f */
[----:B------:R-:W-:-:S04]  /*1010*/  HFMA2 R15, R30.H1_H1, R30.H1_H1, R15.H0_H0 ;  /* 0x3000001e1e0f7231 */ /* 0x000fc80000040c0f */
[----:B------:R-:W-:-:S04]  /*1020*/  HFMA2 R15, R31.H0_H0, R31.H0_H0, R15.H0_H0 ;  /* 0x2000001f1f0f7231 */ /* 0x000fc8000004080f */
[----:B------:R-:W-:Y:S01]  /*1030*/  HFMA2 R49, R31.H1_H1, R31.H1_H1, R15.H0_H0 ;  /* 0x3000001f1f317231 */ /* 0x000fe20000040c0f */
[----:B------:R-:W-:Y:S06]  /*1040*/  BRA.DIV UR6, `(.L_x_6) ;  /* 0x0000003206207947 */ /* 0x000fec000b800000 */
[----:B------:R-:W0:Y:S04]  /*1050*/  SHFL.IDX PT, R9, R13, RZ, 0x1f ;  /* 0x00001fff0d097589 */ /* 0x000e2800000e0000 */
[----:B------:R-:W1:Y:S04]  /*1060*/  SHFL.IDX PT, R30, R13, 0x2, 0x1f ;  /* 0x00401f000d1e7f89 */ /* 0x000e6800000e0000 */
[----:B------:R-:W2:Y:S04]  /*1070*/  SHFL.IDX PT, R31, R13, 0x3, 0x1f ;  /* 0x00601f000d1f7f89 */ /* 0x000ea800000e0000 */
[----:B------:R-:W3:Y:S04]  /*1080*/  SHFL.IDX PT, R10, R13, 0x1, 0x1f ;  /* 0x00201f000d0a7f89 */ /* 0x000ee800000e0000 */
[----:B------:R-:W4:Y:S04]  /*1090*/  SHFL.IDX PT, R11, R13, 0xf, 0x1f ;  /* 0x01e01f000d0b7f89 */ /* 0x000f2800000e0000 */
[----:B------:R-:W-:Y:S01]  /*10a0*/  SHFL.IDX PT, R32, R13, 0x4, 0x1f ;  /* 0x00801f000d207f89 */ /* 0x000fe200000e0000 */
[----:B0-----:R-:W-:-:S03]  /*10b0*/  PRMT R8, R8, 0x5410, R9 ;  /* 0x0000541008087816 */ /* 0x001fc60000000009 */
[----:B------:R-:W-:Y:S01]  /*10c0*/  SHFL.IDX PT, R33, R13, 0x5, 0x1f ;  /* 0x00a01f000d217f89 */ /* 0x000fe200000e0000 */
[----:B-1----:R-:W-:-:S03]  /*10d0*/  PRMT R30, R30, 0x5410, R30 ;  /* 0x000054101e1e7816 */ /* 0x002fc6000000001e */
[----:B------:R-:W0:Y:S01]  /*10e0*/  SHFL.IDX PT, R9, R13, 0xe, 0x1f ;  /* 0x01c01f000d097f89 */ /* 0x000e2200000e0000 */
[----:B--2---:R-:W-:-:S03]  /*10f0*/  PRMT R31, R31, 0x5410, R31 ;  /* 0x000054101f1f7816 */ /* 0x004fc6000000001f */
[----:B------:R-:W-:Y:S01]  /*1100*/  SHFL.IDX PT, R34, R13, 0x6, 0x1f ;  /* 0x00c01f000d227f89 */ /* 0x000fe200000e0000 */
[----:B---3--:R-:W-:-:S03]  /*1110*/  PRMT R10, R10, 0x5410, R10 ;  /* 0x000054100a0a7816 */ /* 0x008fc6000000000a */
[----:B------:R-:W1:Y:S01]  /*1120*/  SHFL.IDX PT, R14, R13, 0x7, 0x1f ;  /* 0x00e01f000d0e7f89 */ /* 0x000e6200000e0000 */
[----:B----4-:R-:W-:-:S03]  /*1130*/  PRMT R31, R11, 0x7610, R31 ;  /* 0x000076100b1f7816 */ /* 0x010fc6000000001f */
[----:B------:R-:W2:Y:S01]  /*1140*/  SHFL.IDX PT, R15, R13, 0x10, 0x1f ;  /* 0x02001f000d0f7f89 */ /* 0x000ea200000e0000 */
[----:B------:R-:W-:-:S03]  /*1150*/  HADD2 R10, R49.H0_H0, R10.H1_H1 ;  /* 0x3000000a310a7230 */ /* 0x000fc60000000800 */
[----:B------:R-:W3:Y:S04]  /*1160*/  SHFL.IDX PT, R40, R13, 0x11, 0x1f ;  /* 0x02201f000d287f89 */ /* 0x000ee800000e0000 */
[----:B------:R-:W4:Y:S04]  /*1170*/  SHFL.IDX PT, R41, R13, 0x12, 0x1f ;  /* 0x02401f000d297f89 */ /* 0x000f2800000e0000 */
[----:B------:R-:W5:Y:S01]  /*1180*/  SHFL.IDX PT, R42, R13, 0x13, 0x1f ;  /* 0x02601f000d2a7f89 */ /* 0x000f6200000e0000 */
[----:B0-----:R-:W-:Y:S01]  /*1190*/  PRMT R30, R9, 0x7610, R30 ;  /* 0x00007610091e7816 */ /* 0x001fe2000000001e */
[----:B------:R-:W-:-:S02]  /*11a0*/  HADD2 R9, R49.H0_H0, R8.H1_H1 ;  /* 0x3000000831097230 */ /* 0x000fc40000000800 */
[----:B------:R-:W0:Y:S02]  /*11b0*/  SHFL.IDX PT, R44, R13, 0x15, 0x1f ;  /* 0x02a01f000d2c7f89 */ /* 0x000e2400000e0000 */
[C-C-:B------:R-:W-:Y:S01]  /*11c0*/  HADD2 R11, R49.reuse.H0_H0, R30.reuse.H1_H1 ;  /* 0x3000001e310b7230 */ /* 0x140fe20000000800 */
[----:B------:R-:W-:Y:S01]  /*11d0*/  PRMT R9, R9, 0x5410, R10 ;  /* 0x0000541009097816 */ /* 0x000fe2000000000a */
[----:B------:R-:W0:Y:S01]  /*11e0*/  SHFL.IDX PT, R46, R13, 0x17, 0x1f ;  /* 0x02e01f000d2e7f89 */ /* 0x000e2200000e0000 */
[----:B-1----:R-:W-:Y:S01]  /*11f0*/  PRMT R14, R14, 0x5410, R14 ;  /* 0x000054100e0e7816 */ /* 0x002fe2000000000e */
[C---:B------:R-:W-:Y:S02]  /*1200*/  HADD2 R30, R49.reuse.H0_H0, R30.H0_H0 ;  /* 0x2000001e311e7230 */ /* 0x040fe40000000800 */
[----:B------:R-:W1:Y:S01]  /*1210*/  SHFL.IDX PT, R50, R13, 0x19, 0x1f ;  /* 0x03201f000d327f89 */ /* 0x000e6200000e0000 */
[----:B--2---:R-:W-:Y:S01]  /*1220*/  PRMT R32, R15, 0x5410, R32 ;  /* 0x000054100f207816 */ /* 0x004fe20000000020 */
[----:B------:R-:W-:-:S02]  /*1230*/  HADD2 R15, R49.H0_H0, R31.H1_H1 ;  /* 0x3000001f310f7230 */ /* 0x000fc40000000800 */
[----:B------:R-:W2:Y:S01]  /*1240*/  SHFL.IDX PT, R35, R13, 0x8, 0x1f ;  /* 0x01001f000d237f89 */ /* 0x000ea200000e0000 */
[----:B---3--:R-:W-:Y:S01]  /*1250*/  PRMT R33, R40, 0x5410, R33 ;  /* 0x0000541028217816 */ /* 0x008fe20000000021 */
[C---:B------:R-:W-:Y:S01]  /*1260*/  HADD2 R53, R49.reuse.H0_H0, R14.H1_H1 ;  /* 0x3000000e31357230 */ /* 0x040fe20000000800 */
[----:B------:R-:W-:Y:S01]  /*1270*/  PRMT R11, R11, 0x5410, R15 ;  /* 0x000054100b0b7816 */ /* 0x000fe2000000000f */
[----:B------:R-:W3:Y:S01]  /*1280*/  SHFL.IDX PT, R36, R13, 0x9, 0x1f ;  /* 0x01201f000d247f89 */ /* 0x000ee200000e0000 */
[----:B----4-:R-:W-:Y:S01]  /*1290*/  PRMT R34, R41, 0x5410, R34 ;  /* 0x0000541029227816 */ /* 0x010fe20000000022 */
[C---:B------:R-:W-:Y:S02]  /*12a0*/  HADD2 R51, R49.reuse.H0_H0, R33.H1_H1 ;  /* 0x3000002131337230 */ /* 0x040fe40000000800 */
[----:B------:R-:W4:Y:S01]  /*12b0*/  SHFL.IDX PT, R43, R13, 0x14, 0x1f ;  /* 0x02801f000d2b7f89 */ /* 0x000f2200000e0000 */
[----:B-----5:R-:W-:Y:S01]  /*12c0*/  PRMT R40, R42, 0x7610, R40 ;  /* 0x000076102a287816 */ /* 0x020fe20000000028 */
[----:B------:R-:W-:-:S02]  /*12d0*/  HADD2 R52, R49.H0_H0, R34.H1_H1 ;  /* 0x3000002231347230 */ /* 0x000fc40000000800 */
[----:B------:R-:W5:Y:S01]  /*12e0*/  SHFL.IDX PT, R37, R13, 0xa, 0x1f ;  /* 0x01401f000d257f89 */ /* 0x000f6200000e0000 */
[----:B0-----:R-:W-:Y:S01]  /*12f0*/  PRMT R42, R44, 0x7610, R42 ;  /* 0x000076102c2a7816 */ /* 0x001fe2000000002a */
[C---:B------:R-:W-:Y:S01]  /*1300*/  HADD2 R31, R49.reuse.H0_H0, R31.H0_H0 ;  /* 0x2000001f311f7230 */ /* 0x040fe20000000800 */
[----:B------:R-:W-:Y:S01]  /*1310*/  PRMT R52, R52, 0x5410, R53 ;  /* 0x0000541034347816 */ /* 0x000fe20000000035 */
[----:B------:R-:W0:Y:S01]  /*1320*/  SHFL.IDX PT, R45, R13, 0x16, 0x1f ;  /* 0x02c01f000d2d7f89 */ /* 0x000e2200000e0000 */
[----:B------:R-:W-:Y:S01]  /*1330*/  PRMT R44, R46, 0x7610, R44 ;  /* 0x000076102e2c7816 */ /* 0x000fe2000000002c */
[C---:B------:R-:W-:Y:S01]  /*1340*/  HADD2 R33, R49.reuse.H0_H0, R33.H0_H0 ;  /* 0x2000002131217230 */ /* 0x040fe20000000800 */
[----:B------:R-:W-:Y:S01]  /*1350*/  PRMT R30, R30, 0x5410, R31 ;  /* 0x000054101e1e7816 */ /* 0x000fe2000000001f */
[----:B------:R-:W0:Y:S01]  /*1360*/  SHFL.IDX PT, R38, R13, 0xb, 0x1f ;  /* 0x01601f000d267f89 */ /* 0x000e2200000e0000 */
[----:B-1----:R-:W-:Y:S01]  /*1370*/  PRMT R46, R50, 0x7610, R46 ;  /* 0x00007610322e7816 */ /* 0x002fe2000000002e */
[----:B------:R-:W-:-:S02]  /*1380*/  HADD2 R50, R49.H0_H0, R32.H1_H1 ;  /* 0x3000002031327230 */ /* 0x000fc40000000800 */
[----:B------:R-:W1:Y:S01]  /*1390*/  SHFL.IDX PT, R47, R13, 0x18, 0x1f ;  /* 0x03001f000d2f7f89 */ /* 0x000e6200000e0000 */
[----:B--2---:R-:W-:Y:S01]  /*13a0*/  PRMT R35, R35, 0x5410, R35 ;  /* 0x0000541023237816 */ /* 0x004fe20000000023 */
[----:B------:R-:W-:Y:S01]  /*13b0*/  HADD2 R32, R49.H0_H0, R32.H0_H0 ;  /* 0x2000002031207230 */ /* 0x000fe20000000800 */
[----:B------:R-:W-:Y:S01]  /*13c0*/  PRMT R10, R50, 0x5410, R51 ;  /* 0x00005410320a7816 */ /* 0x000fe20000000033 */
[----:B------:R-:W2:Y:S01]  /*13d0*/  SHFL.IDX PT, R39, R13, 0xc, 0x1f ;  /* 0x01801f000d277f89 */ /* 0x000ea200000e0000 */
[----:B---3--:R-:W-:Y:S01]  /*13e0*/  PRMT R36, R36, 0x5410, R36 ;  /* 0x0000541024247816 */ /* 0x008fe20000000024 */
[----:B------:R-:W-:Y:S02]  /*13f0*/  HMUL2 R50, R9, -0.5, -0.5 ;  /* 0xb800b80009327832 */ /* 0x000fe40000000000 */
[----:B------:R-:W3:Y:S01]  /*1400*/  SHFL.IDX PT, R54, R13, 0x1a, 0x1f ;  /* 0x03401f000d367f89 */ /* 0x000ee200000e0000 */
[----:B----4-:R-:W-:Y:S01]  /*1410*/  PRMT R41, R43, 0x7610, R41 ;  /* 0x000076102b297816 */ /* 0x010fe20000000029 */
[----:B------:R-:W-:-:S02]  /*1420*/  HMUL2 R9, R11, -0.5, -0.5 ;  /* 0xb800b8000b097832 */ /* 0x000fc40000000000 */
[----:B------:R-:W4:Y:S01]  /*1430*/  SHFL.IDX PT, R55, R13, 0x1b, 0x1f ;  /* 0x03601f000d377f89 */ /* 0x000f2200000e0000 */
[----:B-----5:R-:W-:Y:S01]  /*1440*/  PRMT R37, R37, 0x5410, R37 ;  /* 0x0000541025257816 */ /* 0x020fe20000000025 */
[----:B------:R-:W-:Y:S01]  /*1450*/  HMUL2 R10, R10, -0.5, -0.5 ;  /* 0xb800b8000a0a7832 */ /* 0x000fe20000000000 */
[----:B------:R-:W-:Y:S01]  /*1460*/  PRMT R51, R9, 0x7610, R9 ;  /* 0x0000761009337816 */ /* 0x000fe20000000009 */
[----:B------:R-:W5:Y:S01]  /*1470*/  SHFL.IDX PT, R12, R13, 0xd, 0x1f ;  /* 0x01a01f000d0c7f89 */ /* 0x000f6200000e0000 */
[----:B0-----:R-:W-:Y:S01]  /*1480*/  PRMT R43, R45, 0x7610, R43 ;  /* 0x000076102d2b7816 */ /* 0x001fe2000000002b */
[----:B------:R-:W-:Y:S01]  /*1490*/  HMUL2 R11, R52, -0.5, -0.5 ;  /* 0xb800b800340b7832 */ /* 0x000fe20000000000 */
[----:B------:R-:W-:Y:S01]  /*14a0*/  PRMT R38, R38, 0x5410, R38 ;  /* 0x0000541026267816 */ /* 0x000fe20000000026 */
[C---:B------:R-:W-:Y:S01]  /*14b0*/  HADD2 R15, R49.reuse.H0_H0, R35.H1_H1 ;  /* 0x30000023310f7230 */ /* 0x040fe20000000800 */
[----:B------:R-:W-:Y:S01]  /*14c0*/  SHFL.IDX PT, R31, R13, 0x1c, 0x1f ;  /* 0x03801f000d1f7f89 */ /* 0x000fe200000e0000 */
[C---:B------:R-:W-:Y:S01]  /*14d0*/  HADD2 R35, R49.reuse.H0_H0, R36.H1_H1 ;  /* 0x3000002431237230 */ /* 0x040fe20000000800 */
[----:B-1----:R-:W-:Y:S01]  /*14e0*/  PRMT R45, R47, 0x7610, R45 ;  /* 0x000076102f2d7816 */ /* 0x002fe2000000002d */
[C---:B------:R-:W-:Y:S01]  /*14f0*/  HADD2 R36, R49.reuse.H0_H0, R37.H1_H1 ;  /* 0x3000002531247230 */ /* 0x040fe20000000800 */
[----:B------:R0:W-:Y:S01]  /*1500*/  STS.64 [R2+0x8], R10 ;  /* 0x0000080a02007388 */ /* 0x0001e20000000a00 */
[C---:B------:R-:W-:Y:S01]  /*1510*/  HADD2 R37, R49.reuse.H0_H0, R38.H1_H1 ;  /* 0x3000002631257230 */ /* 0x040fe20000000800 */
[----:B--2---:R-:W-:Y:S01]  /*1520*/  PRMT R39, R39, 0x5410, R39 ;  /* 0x0000541027277816 */ /* 0x004fe20000000027 */
[C---:B------:R-:W-:Y:S01]  /*1530*/  HADD2 R43, R49.reuse.H0_H0, R43.H0_H0 ;  /* 0x2000002b312b7230 */ /* 0x040fe20000000800 */
[----:B------:R-:W-:Y:S01]  /*1540*/  PRMT R35, R15, 0x5410, R35 ;  /* 0x000054100f237816 */ /* 0x000fe20000000023 */
[C---:B------:R-:W-:Y:S01]  /*1550*/  HADD2 R44, R49.reuse.H0_H0, R44.H0_H0 ;  /* 0x2000002c312c7230 */ /* 0x040fe20000000800 */
[----:B---3--:R-:W-:Y:S01]  /*1560*/  PRMT R47, R54, 0x7610, R47 ;  /* 0x00007610362f7816 */ /* 0x008fe2000000002f */
[C---:B------:R-:W-:Y:S01]  /*1570*/  HADD2 R38, R49.reuse.H0_H0, R39.H1_H1 ;  /* 0x3000002731267230 */ /* 0x040fe20000000800 */
[----:B------:R-:W-:Y:S01]  /*1580*/  PRMT R36, R36, 0x5410, R37 ;  /* 0x0000541024247816 */ /* 0x000fe20000000025 */
[C---:B------:R-:W-:Y:S01]  /*1590*/  HADD2 R45, R49.reuse.H0_H0, R45.H0_H0 ;  /* 0x2000002d312d7230 */ /* 0x040fe20000000800 */
[----:B----4-:R-:W-:Y:S01]  /*15a0*/  PRMT R14, R55, 0x7610, R14 ;  /* 0x00007610370e7816 */ /* 0x010fe2000000000e */
[C---:B------:R-:W-:Y:S01]  /*15b0*/  HADD2 R46, R49.reuse.H0_H0, R46.H0_H0 ;  /* 0x2000002e312e7230 */ /* 0x040fe20000000800 */
[----:B------:R-:W-:Y:S01]  /*15c0*/  PRMT R43, R43, 0x5410, R44 ;  /* 0x000054102b2b7816 */ /* 0x000fe2000000002c */
[C---:B------:R-:W-:Y:S01]  /*15d0*/  HADD2 R47, R49.reuse.H0_H0, R47.H0_H0 ;  /* 0x2000002f312f7230 */ /* 0x040fe20000000800 */
[----:B------:R-:W1:Y:S01]  /*15e0*/  SHFL.IDX PT, R39, R13, 0x1e, 0x1f ;  /* 0x03c01f000d277f89 */ /* 0x000e6200000e0000 */
[C---:B-----5:R-:W-:Y:S01]  /*15f0*/  HADD2 R12, R49.reuse.H0_H0, R12.H0_H0 ;  /* 0x2000000c310c7230 */ /* 0x060fe20000000800 */
[----:B0-----:R-:W-:Y:S01]  /*1600*/  PRMT R10, R32, 0x5410, R33 ;  /* 0x00005410200a7816 */ /* 0x001fe20000000021 */
[C---:B------:R-:W-:Y:S01]  /*1610*/  HADD2 R14, R49.reuse.H0_H0, R14.H0_H0 ;  /* 0x2000000e310e7230 */ /* 0x040fe20000000800 */
[----:B------:R-:W0:Y:S01]  /*1620*/  SHFL.IDX PT, R33, R13, 0x1d, 0x1f ;  /* 0x03a01f000d217f89 */ /* 0x000e2200000e0000 */
[C---:B------:R-:W-:Y:S01]  /*1630*/  HADD2 R34, R49.reuse.H0_H0, R34.H0_H0 ;  /* 0x2000002231227230 */ /* 0x040fe20000000800 */
[----:B------:R-:W-:Y:S01]  /*1640*/  PRMT R38, R38, 0x5410, R12 ;  /* 0x0000541026267816 */ /* 0x000fe2000000000c */
[C---:B------:R-:W-:Y:S01]  /*1650*/  HADD2 R40, R49.reuse.H0_H0, R40.H0_H0 ;  /* 0x2000002831287230 */ /* 0x040fe20000000800 */
[----:B------:R-:W-:Y:S01]  /*1660*/  PRMT R45, R45, 0x5410, R46 ;  /* 0x000054102d2d7816 */ /* 0x000fe2000000002e */
[C---:B------:R-:W-:Y:S01]  /*1670*/  HADD2 R41, R49.reuse.H0_H0, R41.H0_H0 ;  /* 0x2000002931297230 */ /* 0x040fe20000000800 */
[----:B------:R-:W-:Y:S01]  /*1680*/  PRMT R47, R47, 0x5410, R14 ;  /* 0x000054102f2f7816 */ /* 0x000fe2000000000e */
[----:B------:R-:W-:Y:S01]  /*1690*/  HADD2 R42, R49.H0_H0, R42.H0_H0 ;  /* 0x2000002a312a7230 */ /* 0x000fe20000000800 */
[----:B------:R-:W-:Y:S01]  /*16a0*/  PRMT R34, R34, 0x5410, R40 ;  /* 0x0000541022227816 */ /* 0x000fe20000000028 */
[----:B------:R-:W-:Y:S01]  /*16b0*/  HMUL2 R9, R36, -0.5, -0.5 ;  /* 0xb800b80024097832 */ /* 0x000fe20000000000 */
[----:B------:R-:W2:Y:S01]  /*16c0*/  SHFL.IDX PT, R37, R13, 0x1f, 0x1f ;  /* 0x03e01f000d257f89 */ /* 0x000ea200000e0000 */
[----:B------:R-:W-:Y:S01]  /*16d0*/  HMUL2 R11, R30, -0.5, -0.5 ;  /* 0xb800b8001e0b7832 */ /* 0x000fe20000000000 */
[----:B------:R-:W-:Y:S01]  /*16e0*/  PRMT R41, R41, 0x5410, R42 ;  /* 0x0000541029297816 */ /* 0x000fe2000000002a */
[----:B------:R-:W-:Y:S01]  /*16f0*/  HMUL2 R14, R43, -0.5, -0.5 ;  /* 0xb800b8002b0e7832 */ /* 0x000fe20000000000 */
[----:B------:R-:W-:Y:S01]  /*1700*/  STS.64 [R2], R50 ;  /* 0x0000003202007388 */ /* 0x000fe20000000a00 */
[----:B------:R-:W-:Y:S01]  /*1710*/  HMUL2 R15, R47, -0.5, -0.5 ;  /* 0xb800b8002f0f7832 */ /* 0x000fe20000000000 */
[----:B------:R-:W-:Y:S01]  /*1720*/  PRMT R43, R11, 0x7610, R11 ;  /* 0x000076100b2b7816 */ /* 0x000fe2000000000b */
[----:B------:R-:W-:Y:S01]  /*1730*/  HMUL2 R30, R35, -0.5, -0.5 ;  /* 0xb800b800231e7832 */ /* 0x000fe20000000000 */
[----:B------:R-:W-:Y:S01]  /*1740*/  PRMT R35, R14, 0x7610, R14 ;  /* 0x000076100e237816 */ /* 0x000fe2000000000e */
[----:B------:R-:W-:-:S02]  /*1750*/  HMUL2 R32, R38, -0.5, -0.5 ;  /* 0xb800b80026207832 */ /* 0x000fc40000000000 */
[----:B------:R-:W-:Y:S01]  /*1760*/  HMUL2 R36, R45, -0.5, -0.5 ;  /* 0xb800b8002d247832 */ /* 0x000fe20000000000 */
[----:B------:R-:W-:Y:S01]  /*1770*/  PRMT R40, R30, 0x7610, R30 ;  /* 0x000076101e287816 */ /* 0x000fe2000000001e */
[----:B------:R-:W-:Y:S01]  /*1780*/  HMUL2 R12, R34, -0.5, -0.5 ;  /* 0xb800b800220c7832 */ /* 0x000fe20000000000 */
[----:B------:R-:W-:Y:S01]  /*1790*/  PRMT R42, R32, 0x7610, R32 ;  /* 0x00007610202a7816 */ /* 0x000fe20000000020 */
[----:B------:R-:W-:Y:S01]  /*17a0*/  HMUL2 R34, R41, -0.5, -0.5 ;  /* 0xb800b80029227832 */ /* 0x000fe20000000000 */
[----:B------:R-:W-:Y:S01]  /*17b0*/  PRMT R44, R36, 0x7610, R36 ;  /* 0x00007610242c7816 */ /* 0x000fe20000000024 */
[----:B------:R-:W-:Y:S01]  /*17c0*/  HMUL2 R10, R10, -0.5, -0.5 ;  /* 0xb800b8000a0a7832 */ /* 0x000fe20000000000 */
[----:B------:R-:W-:Y:S01]  /*17d0*/  PRMT R41, R9, 0x7610, R9 ;  /* 0x0000761009297816 */ /* 0x000fe20000000009 */
[----:B------:R-:W-:Y:S01]  /*17e0*/  STS.64 [R2+0x18], R42 ;  /* 0x0000182a02007388 */ /* 0x000fe20000000a00 */
[----:B------:R-:W-:Y:S01]  /*17f0*/  PRMT R45, R15, 0x7610, R15 ;  /* 0x000076100f2d7816 */ /* 0x000fe2000000000f */
[----:B-1----:R-:W-:Y:S01]  /*1800*/  HADD2 R39, R49.H0_H0, R39.H0_H0 ;  /* 0x2000002731277230 */ /* 0x002fe20000000800 */
[----:B------:R-:W-:Y:S01]  /*1810*/  PRMT R9, R31, 0x7610, R9 ;  /* 0x000076101f097816 */ /* 0x000fe20000000009 */
[----:B------:R-:W-:Y:S01]  /*1820*/  STS.64 [R2+0x10], R40 ;  /* 0x0000102802007388 */ /* 0x000fe20000000a00 */
[----:B0-----:R-:W-:-:S02]  /*1830*/  PRMT R38, R33, 0x7610, R38 ;  /* 0x0000761021267816 */ /* 0x001fc40000000026 */
[----:B------:R-:W-:Y:S01]  /*1840*/  PRMT R11, R12, 0x7610, R12 ;  /* 0x000076100c0b7816 */ /* 0x000fe2000000000c */
[----:B------:R-:W-:Y:S01]  /*1850*/  STS.64 [R2+0x28], R34 ;  /* 0x0000282202007388 */ /* 0x000fe20000000a00 */
[C---:B------:R-:W-:Y:S01]  /*1860*/  HADD2 R9, R49.reuse.H0_H0, R9.H0_H0 ;  /* 0x2000000931097230 */ /* 0x040fe20000000800 */
[----:B--2---:R-:W-:Y:S01]  /*1870*/  PRMT R14, R37, 0x7610, R14 ;  /* 0x00007610250e7816 */ /* 0x004fe2000000000e */
[----:B------:R-:W-:Y:S01]  /*1880*/  HADD2 R38, R49.H0_H0, R38.H0_H0 ;  /* 0x2000002631267230 */ /* 0x000fe20000000800 */
[----:B------:R-:W-:Y:S04]  /*1890*/  STS.64 [R2+0x30], R44 ;  /* 0x0000302c02007388 */ /* 0x000fe80000000a00 */
[----:B------:R-:W-:Y:S01]  /*18a0*/  PRMT R9, R9, 0x5410, R38 ;  /* 0x0000541009097816 */ /* 0x000fe20000000026 */
[----:B------:R0:W-:Y:S04]  /*18b0*/  STS.64 [R2+0x20], R10 ;  /* 0x0000200a02007388 */ /* 0x0001e80000000a00 */
[----:B0-----:R-:W-:-:S07]  /*18c0*/  HMUL2 R10, R9, -0.5, -0.5 ;  /* 0xb800b800090a7832 */ /* 0x001fce0000000000 */
.L_x_52:
[----:B------:R-:W-:-:S05]  /*18d0*/  HADD2 R14, R49.H0_H0, R14.H0_H0 ;  /* 0x2000000e310e7230 */ /* 0x000fca0000000800 */
[----:B------:R-:W-:-:S05]  /*18e0*/  PRMT R39, R39, 0x5410, R14 ;  /* 0x0000541027277816 */ /* 0x000fca000000000e */
[----:B------:R-:W-:-:S05]  /*18f0*/  HMUL2 R11, R39, -0.5, -0.5 ;  /* 0xb800b800270b7832 */ /* 0x000fca0000000000 */
[----:B------:R0:W-:Y:S02]  /*1900*/  STS.64 [R2+0x38], R10 ;  /* 0x0000380a02007388 */ /* 0x0001e40000000a00 */
.L_x_5:
[----:B------:R-:W-:Y:S05]  /*1910*/  BSYNC B0 ;  /* 0x0000000000007941 */ /* 0x000fea0003800000 */
.L_x_4:
[----:B------:R-:W-:Y:S02]  /*1920*/  ISETP.GT.U32.AND P0, PT, R48, 0x1f, PT ;  /* 0x0000001f3000780c */ /* 0x000fe40003f04070 */
[----:B0-----:R-:W-:-:S06]  /*1930*/  CS2R R10, SR_CLOCKLO ;  /* 0x00000000000a7805 */ /* 0x001fcc0000015000 */
[----:B------:R-:W-:-:S04]  /*1940*/  IADD3 R16, P1, P2, R10, R16, -R4 ;  /* 0x000000100a107210 */ /* 0x000fc80007a3e804 */
[----:B------:R-:W-:Y:S02]  /*1950*/  IADD3.X R17, PT, PT, R11, R17, ~R5, P1, P2 ;  /* 0x000000110b117210 */ /* 0x000fe40000fe4c05 */
[----:B------:R-:W-:Y:S01]  /*1960*/  CS2R R62, SR_CLOCKLO ;  /* 0x00000000003e7805 */ /* 0x000fe20000015000 */
[----:B------:R-:W-:Y:S05]  /*1970*/  WARPSYNC.ALL ;  /* 0x0000000000007948 */ /* 0x000fea0003800000 */
[----:B------:R-:W-:Y:S06]  /*1980*/  BAR.SYNC.DEFER_BLOCKING 0x0 ;  /* 0x0000000000007b1d */ /* 0x000fec0000010000 */
[----:B------:R-:W-:Y:S05]  /*1990*/  @P0 BRA `(.L_x_7) ;  /* 0x0000000c00a80947 */ /* 0x000fea0003800000 */
[----:B------:R-:W-:Y:S01]  /*19a0*/  CS2R R60, SR_CLOCKLO ;  /* 0x00000000003c7805 */ /* 0x000fe20000015000 */
[----:B------:R-:W0:Y:S01]  /*19b0*/  S2R R12, SR_LANEID ;  /* 0x00000000000c7919 */ /* 0x000e220000000000 */
[----:B------:R-:W-:Y:S01]  /*19c0*/  MOV R65, 0x400 ;  /* 0x0000040000417802 */ /* 0x000fe20000000f00 */
[----:B------:R-:W-:Y:S05]  /*19d0*/  WARPSYNC.ALL ;  /* 0x0000000000007948 */ /* 0x000fea0003800000 */
[----:B------:R-:W2:Y:S01]  /*19e0*/  S2R R14, SR_CgaCtaId ;  /* 0x00000000000e7919 */ /* 0x000ea20000008800 */
[C---:B------:R-:W-:Y:S02]  /*19f0*/  VIADD R13, R65.reuse, 0x1000 ;  /* 0x00001000410d7836 */ /* 0x040fe40000000000 */
[----:B------:R-:W-:Y:S01]  /*1a00*/  VIADD R101, R65, 0x800 ;  /* 0x0000080041657836 */ /* 0x000fe20000000000 */
[----:B0-----:R-:W-:-:S02]  /*1a10*/  SHF.R.U32.HI R9, RZ, 0x3, R12 ;  /* 0x00000003ff097819 */ /* 0x001fc4000001160c */
[--C-:B------:R-:W-:Y:S02]  /*1a20*/  SHF.R.U32.HI R88, RZ, 0x2, R12.reuse ;  /* 0x00000002ff587819 */ /* 0x100fe4000001160c */
[C---:B------:R-:W-:Y:S01]  /*1a30*/  LOP3.LUT R11, R12.reuse, 0x3, RZ, 0xc0, !PT ;  /* 0x000000030c0b7812 */ /* 0x040fe200078ec0ff */
[----:B------:R-:W-:Y:S01]  /*1a40*/  IMAD.SHL.U32 R15, R9, 0x8, RZ ;  /* 0x00000008090f7824 */ /* 0x000fe200078e00ff */
[----:B------:R-:W-:Y:S02]  /*1a50*/  LOP3.LUT R10, R12, 0x7, RZ, 0xc0, !PT ;  /* 0x000000070c0a7812 */ /* 0x000fe400078ec0ff */
[----:B------:R-:W-:Y:S01]  /*1a60*/  SHF.R.U32.HI R9, RZ, 0x4, R12 ;  /* 0x00000004ff097819 */ /* 0x000fe2000001160c */
[----:B------:R-:W-:Y:S01]  /*1a70*/  IMAD R88, R88, 0x10, R11 ;  /* 0x0000001058587824 */ /* 0x000fe200078e020b */
[----:B------:R-:W-:Y:S02]  /*1a80*/  LOP3.LUT R11, R15, 0x8, R10, 0xe2, !PT ;  /* 0x000000080f0b7812 */ /* 0x000fe400078ee20a */
[C---:B--2---:R-:W-:Y:S01]  /*1a90*/  LEA R65, R14.reuse, R65, 0x18 ;  /* 0x000000410e417211 */ /* 0x044fe200078ec0ff */
[----:B------:R-:W-:Y:S01]  /*1aa0*/  IMAD.SHL.U32 R100, R9, 0x8, RZ ;  /* 0x0000000809647824 */ /* 0x000fe200078e00ff */
[----:B------:R-:W-:-:S02]  /*1ab0*/  LEA R9, R14, R13, 0x18 ;  /* 0x0000000d0e097211 */ /* 0x000fc400078ec0ff */
[----:B------:R-:W-:Y:S01]  /*1ac0*/  LEA R101, R14, R101, 0x18 ;  /* 0x000000650e657211 */ /* 0x000fe200078ec0ff */
[----:B------:R-:W-:Y:S02]  /*1ad0*/  IMAD R100, R11, 0x20, R100 ;  /* 0x000000200b647824 */ /* 0x000fe400078e0264 */
[----:B------:R-:W-:Y:S02]  /*1ae0*/  IMAD.U32 R44, R88, 0x4, R9 ;  /* 0x00000004582c7824 */ /* 0x000fe400078e0009 */
[C---:B------:R-:W-:Y:S02]  /*1af0*/  IMAD.U32 R84, R100.reuse, 0x2, R65 ;  /* 0x0000000264547824 */ /* 0x040fe400078e0041 */
[----:B------:R-:W-:Y:S01]  /*1b00*/  IMAD.U32 R45, R100, 0x2, R101 ;  /* 0x00000002642d7824 */ /* 0x000fe200078e0065 */
[----:B------:R-:W-:Y:S04]  /*1b10*/  LDS R10, [R44] ;  /* 0x000000002c0a7984 */ /* 0x000fe80000000800 */
[----:B------:R-:W-:Y:S04]  /*1b20*/  LDS R11, [R44+0x200] ;  /* 0x000200002c0b7984 */ /* 0x000fe80000000800 */
[----:B------:R-:W-:Y:S04]  /*1b30*/  LDS R30, [R44+0x10] ;  /* 0x000010002c1e7984 */ /* 0x000fe80000000800 */
[----:B------:R-:W-:Y:S04]  /*1b40*/  LDS R31, [R44+0x210] ;  /* 0x000210002c1f7984 */ /* 0x000fe80000000800 */
[----:B------:R-:W-:Y:S04]  /*1b50*/  LDSM.16.MT88.4 R12, [R84] ;  /* 0x00000000540c783b */ /* 0x000fe80000004200 */
[----:B-1----:R-:W0:Y:S01]  /*1b60*/  LDSM.16.M88.4 R32, [R45] ;  /* 0x000000002d20783b */ /* 0x002e220000000200 */
[----:B------:R-:W-:-:S02]  /*1b70*/  CS2R R58, SR_CLOCKLO ;  /* 0x00000000003a7805 */ /* 0x000fc40000015000 */
[----:B------:R-:W-:Y:S01]  /*1b80*/  CS2R R56, SR_CLOCKLO ;  /* 0x0000000000387805 */ /* 0x000fe20000015000 */
[C---:B0-----:R-:W-:Y:S08]  /*1b90*/  HMMA.16816.F16 R10, R32.reuse, R12, R10 ;  /* 0x0000000c200a723c */ /* 0x041ff0000000080a */
[----:B------:R-:W-:Y:S01]  /*1ba0*/  HMMA.16816.F16 R30, R32, R14, R30 ;  /* 0x0000000e201e723c */ /* 0x000fe2000000081e */
[----:B------:R-:W-:-:S02]  /*1bb0*/  CS2R R54, SR_CLOCKLO ;  /* 0x0000000000367805 */ /* 0x000fc40000015000 */
[----:B------:R-:W-:-:S08]  /*1bc0*/  CS2R R52, SR_CLOCKLO ;  /* 0x0000000000347805 */ /* 0x000fd00000015000 */
[----:B------:R-:W-:Y:S04]  /*1bd0*/  STS [R44], R10 ;  /* 0x0000000a2c007388 */ /* 0x000fe80000000800 */
[----:B------:R0:W-:Y:S04]  /*1be0*/  STS [R44+0x200], R11 ;  /* 0x0002000b2c007388 */ /* 0x0001e80000000800 */
[----:B------:R-:W-:Y:S04]  /*1bf0*/  STS [R44+0x10], R30 ;  /* 0x0000101e2c007388 */ /* 0x000fe80000000800 */
[----:B------:R-:W-:Y:S01]  /*1c00*/  STS [R44+0x210], R31 ;  /* 0x0002101f2c007388 */ /* 0x000fe20000000800 */
[----:B------:R-:W-:-:S02]  /*1c10*/  CS2R R42, SR_CLOCKLO ;  /* 0x00000000002a7805 */ /* 0x000fc40000015000 */
[----:B------:R-:W-:Y:S01]  /*1c20*/  CS2R R40, SR_CLOCKLO ;  /* 0x0000000000287805 */ /* 0x000fe20000015000 */
[----:B0-----:R-:W-:Y:S01]  /*1c30*/  VIADD R11, R101, 0x20 ;  /* 0x00000020650b7836 */ /* 0x001fe20000000000 */
[----:B------:R-:W-:Y:S01]  /*1c40*/  LDS R10, [R44] ;  /* 0x000000002c0a7984 */ /* 0x000fe20000000800 */
[----:B------:R-:W-:Y:S02]  /*1c50*/  VIADD R97, R65, 0x400 ;  /* 0x0000040041617836 */ /* 0x000fe40000000000 */
[C---:B------:R-:W-:Y:S01]  /*1c60*/  IMAD.U32 R64, R100.reuse, 0x2, R11 ;  /* 0x0000000264407824 */ /* 0x040fe200078e000b */
[----:B------:R-:W-:Y:S01]  /*1c70*/  LDS R30, [R44+0x10] ;  /* 0x000010002c1e7984 */ /* 0x000fe20000000800 */
[----:B------:R-:W-:-:S03]  /*1c80*/  IMAD.U32 R97, R100, 0x2, R97 ;  /* 0x0000000264617824 */ /* 0x000fc600078e0061 */
[----:B------:R-:W-:Y:S04]  /*1c90*/  LDS R11, [R44+0x200] ;  /* 0x000200002c0b7984 */ /* 0x000fe80000000800 */
[----:B------:R-:W-:Y:S04]  /*1ca0*/  LDSM.16.M88.4 R12, [R64] ;  /* 0x00000000400c783b */ /* 0x000fe80000000200 */
[----:B------:R-:W0:Y:S01]  /*1cb0*/  LDSM.16.MT88.4 R32, [R97] ;  /* 0x000000006120783b */ /* 0x000e220000004200 */
[----:B------:R-:W-:Y:S02]  /*1cc0*/  CS2R R38, SR_CLOCKLO ;  /* 0x0000000000267805 */ /* 0x000fe40000015000 */
[----:B------:R-:W-:Y:S01]  /*1cd0*/  CS2R R36, SR_CLOCKLO ;  /* 0x0000000000247805 */ /* 0x000fe20000015000 */
[C---:B0-----:R-:W-:Y:S08]  /*1ce0*/  HMMA.16816.F16 R10, R12.reuse, R32, R10 ;  /* 0x000000200c0a723c */ /* 0x041ff0000000080a */
[----:B------:R-:W-:Y:S01]  /*1cf0*/  HMMA.16816.F16 R30, R12, R34, R30 ;  /* 0x000000220c1e723c */ /* 0x000fe2000000081e */
[----:B------:R-:W-:-:S02]  /*1d00*/  CS2R R34, SR_CLOCKLO ;  /* 0x0000000000227805 */ /* 0x000fc40000015000 */
[----:B------:R-:W-:-:S08]  /*1d10*/  CS2R R32, SR_CLOCKLO ;  /* 0x0000000000207805 */ /* 0x000fd00000015000 */
[----:B------:R-:W-:Y:S04]  /*1d20*/  STS [R44], R10 ;  /* 0x0000000a2c007388 */ /* 0x000fe80000000800 */
[----:B------:R-:W-:Y:S04]  /*1d30*/  STS [R44+0x200], R11 ;  /* 0x0002000b2c007388 */ /* 0x000fe80000000800 */
[----:B------:R-:W-:Y:S04]  /*1d40*/  STS [R44+0x10], R30 ;  /* 0x0000101e2c007388 */ /* 0x000fe80000000800 */
[----:B------:R0:W-:Y:S02]  /*1d50*/  STS [R44+0x210], R31 ;  /* 0x0002101f2c007388 */ /* 0x0001e40000000800 */
[----:B0-----:R-:W-:-:S02]  /*1d60*/  CS2R R30, SR_CLOCKLO ;  /* 0x00000000001e7805 */ /* 0x001fc40000015000 */
[----:B------:R-:W-:Y:S01]  /*1d70*/  CS2R R14, SR_CLOCKLO ;  /* 0x00000000000e7805 */ /* 0x000fe20000015000 */
[----:B------:R-:W-:Y:S01]  /*1d80*/  VIADD R13, R9, 0x20 ;  /* 0x00000020090d7836 */ /* 0x000fe20000000000 */
[----:B------:R-:W-:Y:S01]  /*1d90*/  LDSM.16.M88.4 R44, [R45] ;  /* 0x000000002d2c783b */ /* 0x000fe20000000200 */
[----:B------:R-:W-:Y:S02]  /*1da0*/  VIADD R11, R65, 0x20 ;  /* 0x00000020410b7836 */ /* 0x000fe40000000000 */
[----:B------:R-:W-:Y:S02]  /*1db0*/  IMAD.U32 R80, R88, 0x4, R13 ;  /* 0x0000000458507824 */ /* 0x000fe400078e000d */
[----:B------:R-:W-:-:S03]  /*1dc0*/  IMAD.U32 R96, R100, 0x2, R11 ;  /* 0x0000000264607824 */ /* 0x000fc600078e000b */
[----:B------:R-:W-:Y:S04]  /*1dd0*/  LDS R66, [R80] ;  /* 0x0000000050427984 */ /* 0x000fe80000000800 */
[----:B------:R-:W-:Y:S04]  /*1de0*/  LDS R67, [R80+0x200] ;  /* 0x0002000050437984 */ /* 0x000fe80000000800 */
[----:B------:R-:W-:Y:S04]  /*1df0*/  LDS R68, [R80+0x10] ;  /* 0x0000100050447984 */ /* 0x000fe80000000800 */
[----:B------:R-:W-:Y:S04]  /*1e00*/  LDS R69, [R80+0x210] ;  /* 0x0002100050457984 */ /* 0x000fe80000000800 */
[----:B------:R-:W0:Y:S01]  /*1e10*/  LDSM.16.MT88.4 R48, [R96] ;  /* 0x000000006030783b */ /* 0x000e220000004200 */
[----:B------:R-:W-:-:S02]  /*1e20*/  CS2R R12, SR_CLOCKLO ;  /* 0x00000000000c7805 */ /* 0x000fc40000015000 */
        /* <DEDUP_REMOVED lines=8> */
[----:B------:R-:W-:Y:S01]  /*1eb0*/  STS [R80+0x210], R77 ;  /* 0x0002104d50007388 */ /* 0x000fe20000000800 */
[----:B------:R-:W-:-:S02]  /*1ec0*/  CS2R R70, SR_CLOCKLO ;  /* 0x0000000000467805 */ /* 0x000fc40000015000 */
[----:B------:R-:W-:Y:S01]  /*1ed0*/  CS2R R68, SR_CLOCKLO ;  /* 0x0000000000447805 */ /* 0x000fe20000015000 */
[----:B------:R-:W-:Y:S01]  /*1ee0*/  VIADD R89, R65, 0x420 ;  /* 0x0000042041597836 */ /* 0x000fe20000000000 */
[----:B------:R-:W-:Y:S03]  /*1ef0*/  LDS R78, [R80] ;  /* 0x00000000504e7984 */ /* 0x000fe60000000800 */
[----:B------:R-:W-:Y:S01]  /*1f00*/  IMAD.U32 R89, R100, 0x2, R89 ;  /* 0x0000000264597824 */ /* 0x000fe200078e0059 */
[----:B------:R-:W-:Y:S04]  /*1f10*/  LDS R79, [R80+0x200] ;  /* 0x00020000504f7984 */ /* 0x000fe80000000800 */
[----:B------:R-:W-:Y:S04]  /*1f20*/  LDS R76, [R80+0x10] ;  /* 0x00001000504c7984 */ /* 0x000fe80000000800 */
[----:B------:R0:W-:Y:S04]  /*1f30*/  LDSM.16.M88.4 R44, [R64] ;  /* 0x00000000402c783b */ /* 0x0001e80000000200 */
[----:B------:R-:W1:Y:S01]  /*1f40*/  LDSM.16.MT88.4 R48, [R89] ;  /* 0x000000005930783b */ /* 0x000e620000004200 */
[----:B------:R-:W-:-:S02]  /*1f50*/  CS2R R66, SR_CLOCKLO ;  /* 0x0000000000427805 */ /* 0x000fc40000015000 */
[----:B0-----:R-:W-:Y:S01]  /*1f60*/  CS2R R64, SR_CLOCKLO ;  /* 0x0000000000407805 */ /* 0x001fe20000015000 */
[C---:B-1----:R-:W-:Y:S08]  /*1f70*/  HMMA.16816.F16 R48, R44.reuse, R48, R78 ;  /* 0x000000302c30723c */ /* 0x042ff0000000084e */
        /* <DEDUP_REMOVED lines=10> */
[----:B------:R0:W-:Y:S01]  /*2020*/  LDSM.16.MT88.4 R44, [R84] ;  /* 0x00000000542c783b */ /* 0x0001e20000004200 */
[----:B------:R-:W-:Y:S02]  /*2030*/  VIADD R49, R101, 0x400 ;  /* 0x0000040065317836 */ /* 0x000fe40000000000 */
[----:B------:R-:W-:Y:S02]  /*2040*/  IMAD.U32 R109, R88, 0x4, R109 ;  /* 0x00000004586d7824 */ /* 0x000fe400078e006d */
[----:B------:R-:W-:-:S03]  /*2050*/  IMAD.U32 R108, R100, 0x2, R49 ;  /* 0x00000002646c7824 */ /* 0x000fc600078e0031 */
[----:B------:R-:W-:Y:S04]  /*2060*/  LDS R90, [R109] ;  /* 0x000000006d5a7984 */ /* 0x000fe80000000800 */
[----:B------:R-:W-:Y:S04]  /*2070*/  LDS R91, [R109+0x200] ;  /* 0x000200006d5b7984 */ /* 0x000fe80000000800 */
[----:B------:R-:W-:Y:S04]  /*2080*/  LDS R102, [R109+0x10] ;  /* 0x000010006d667984 */ /* 0x000fe80000000800 */
[----:B------:R-:W-:Y:S04]  /*2090*/  LDS R103, [R109+0x210] ;  /* 0x000210006d677984 */ /* 0x000fe80000000800 */
[----:B------:R-:W1:Y:S01]  /*20a0*/  LDSM.16.M88.4 R48, [R108] ;  /* 0x000000006c30783b */ /* 0x000e620000000200 */
[----:B0-----:R-:W-:-:S02]  /*20b0*/  CS2R R84, SR_CLOCKLO ;  /* 0x0000000000547805 */ /* 0x001fc40000015000 */
[----:B------:R-:W-:Y:S01]  /*20c0*/  CS2R R86, SR_CLOCKLO ;  /* 0x0000000000567805 */ /* 0x000fe20000015000 */
[C---:B-1----:R-:W-:Y:S08]  /*20d0*/  HMMA.16816.F16 R44, R48.reuse, R44, R90 ;  /* 0x0000002c302c723c */ /* 0x042ff0000000085a */
        /* <DEDUP_REMOVED lines=14> */
[----:B------:R-:W-:Y:S04]  /*21c0*/  LDSM.16.MT88.4 R44, [R97] ;  /* 0x00000000612c783b */ /* 0x000fe80000004200 */
[----:B------:R-:W0:Y:S01]  /*21d0*/  LDSM.16.M88.4 R48, [R110] ;  /* 0x000000006e30783b */ /* 0x000e220000000200 */
        /* <DEDUP_REMOVED lines=13> */
[----:B------:R0:W-:Y:S03]  /*22b0*/  LDSM.16.M88.4 R44, [R108] ;  /* 0x000000006c2c783b */ /* 0x0001e60000000200 */
[----:B------:R-:W-:Y:S01]  /*22c0*/  IMAD.U32 R88, R88, 0x4, R9 ;  /* 0x0000000458587824 */ /* 0x000fe200078e0009 */
[----:B------:R-:W-:Y:S04]  /*22d0*/  LDSM.16.MT88.4 R48, [R96] ;  /* 0x000000006030783b */ /* 0x000fe80000004200 */
[----:B------:R-:W-:Y:S04]  /*22e0*/  LDS R112, [R88] ;  /* 0x0000000058707984 */ /* 0x000fe80000000800 */
[----:B------:R-:W1:Y:S04]  /*22f0*/  LDS R113, [R88+0x200] ;  /* 0x0002000058717984 */ /* 0x000e680000000800 */
[----:B------:R-:W-:Y:S04]  /*2300*/  LDS R104, [R88+0x10] ;  /* 0x0000100058687984 */ /* 0x000fe80000000800 */
[----:B------:R-:W2:Y:S01]  /*2310*/  LDS R105, [R88+0x210] ;  /* 0x0002100058697984 */ /* 0x000ea20000000800 */
[----:B------:R-:W-:-:S02]  /*2320*/  CS2R R120, SR_CLOCKLO ;  /* 0x0000000000787805 */ /* 0x000fc40000015000 */
[----:B0-----:R-:W-:Y:S01]  /*2330*/  CS2R R108, SR_CLOCKLO ;  /* 0x00000000006c7805 */ /* 0x001fe20000015000 */
[C---:B-1----:R-:W-:Y:S08]  /*2340*/  HMMA.16816.F16 R48, R44.reuse, R48, R112 ;  /* 0x000000302c30723c */ /* 0x042ff00000000870 */
[----:B--2---:R-:W-:Y:S01]  /*2350*/  HMMA.16816.F16 R96, R44, R50, R104 ;  /* 0x000000322c60723c */ /* 0x004fe20000000868 */
        /* <DEDUP_REMOVED lines=8> */
[----:B------:R-:W-:Y:S04]  /*23e0*/  LDS R104, [R88] ;  /* 0x0000000058687984 */ /* 0x000fe80000000800 */
[----:B------:R-:W-:Y:S04]  /*23f0*/  LDS R105, [R88+0x200] ;  /* 0x0002000058697984 */ /* 0x000fe80000000800 */
[----:B------:R-:W-:Y:S04]  /*2400*/  LDS R96, [R88+0x10] ;  /* 0x0000100058607984 */ /* 0x000fe80000000800 */
[----:B------:R0:W-:Y:S04]  /*2410*/  LDSM.16.M88.4 R44, [R110] ;  /* 0x000000006e2c783b */ /* 0x0001e80000000200 */
[----:B------:R-:W1:Y:S01]  /*2420*/  LDSM.16.MT88.4 R48, [R89] ;  /* 0x000000005930783b */ /* 0x000e620000004200 */
[----:B0-----:R-:W-:-:S02]  /*2430*/  CS2R R110, SR_CLOCKLO ;  /* 0x00000000006e7805 */ /* 0x001fc40000015000 */
[----:B------:R-:W-:-:S04]  /*2440*/  IADD3 R9, P1, P2, R38, R18, R58 ;  /* 0x0000001226097210 */ /* 0x000fc80007a3e03a */
[----:B------:R-:W-:Y:S02]  /*2450*/  IADD3.X R39, PT, PT, R39, R19, R59, P1, P2 ;  /* 0x0000001327277210 */ /* 0x000fe40000fe443b */
[----:B------:R-:W-:-:S04]  /*2460*/  IADD3 R19, P1, P2, R14, R60, R40 ;  /* 0x0000003c0e137210 */ /* 0x000fc80007a3e028 */
[----:B------:R-:W-:Y:S02]  /*2470*/  IADD3.X R41, PT, PT, R15, R61, R41, P1, P2 ;  /* 0x0000003d0f297210 */ /* 0x000fe40000fe4429 */
[----:B------:R-:W-:Y:S02]  /*2480*/  IADD3 R15, P1, P2, R66, R9, R12 ;  /* 0x00000009420f7210 */ /* 0x000fe40007a3e00c */
[----:B------:R-:W-:Y:S02]  /*2490*/  IADD3 R9, P3, P4, R82, R19, R68 ;  /* 0x0000001352097210 */ /* 0x000fe40007c7e044 */
[----:B------:R-:W-:Y:S02]  /*24a0*/  IADD3.X R13, PT, PT, R67, R39, R13, P1, P2 ;  /* 0x00000027430d7210 */ /* 0x000fe40000fe440d */
[----:B------:R-:W-:Y:S02]  /*24b0*/  IADD3 R9, P1, P2, R116, R9, R92 ;  /* 0x0000000974097210 */ /* 0x000fe40007a3e05c */
[----:B------:R-:W-:-:S02]  /*24c0*/  IADD3.X R19, PT, PT, R83, R41, R69, P3, P4 ;  /* 0x0000002953137210 */ /* 0x000fc40001fe8445 */
[----:B------:R-:W-:Y:S02]  /*24d0*/  IADD3 R9, P4, PT, R124, R9, RZ ;  /* 0x000000097c097210 */ /* 0x000fe40007f9e0ff */
[----:B------:R-:W-:Y:S02]  /*24e0*/  IADD3.X R19, PT, PT, R117, R19, R93, P1, P2 ;  /* 0x0000001375137210 */ /* 0x000fe40000fe445d */
[----:B------:R-:W-:-:S03]  /*24f0*/  IADD3 R12, P5, P3, R106, R15, R84 ;  /* 0x0000000f6a0c7210 */ /* 0x000fc60007bbe054 */
[----:B------:R-:W-:Y:S01]  /*2500*/  IMAD.X R19, R125, 0x1, R19, P4 ;  /* 0x000000017d137824 */ /* 0x000fe200020e0613 */
[----:B------:R-:W-:Y:S02]  /*2510*/  IADD3 R9, P1, P2, -R9, R12, R120 ;  /* 0x0000000c09097210 */ /* 0x000fe40007a3e178 */
[----:B------:R-:W-:Y:S02]  /*2520*/  IADD3.X R120, PT, PT, R107, R13, R85, P5, P3 ;  /* 0x0000000d6b787210 */ /* 0x000fe40002fe6455 */
[----:B------:R-:W-:Y:S02]  /*2530*/  IADD3 R18, P3, PT, R110, R9, RZ ;  /* 0x000000096e127210 */ /* 0x000fe40007f7e0ff */
[----:B------:R-:W-:-:S05]  /*2540*/  IADD3.X R19, PT, PT, ~R19, R120, R121, P1, P2 ;  /* 0x0000007813137210 */ /* 0x000fca0000fe4579 */
[----:B------:R-:W-:Y:S01]  /*2550*/  IMAD.X R19, R111, 0x1, R19, P3 ;  /* 0x000000016f137824 */ /* 0x000fe200018e0613 */
[----:B------:R-:W-:Y:S01]  /*2560*/  CS2R R12, SR_CLOCKLO ;  /* 0x00000000000c7805 */ /* 0x000fe20000015000 */
[C---:B-1----:R-:W-:Y:S08]  /*2570*/  HMMA.16816.F16 R48, R44.reuse, R48, R104 ;  /* 0x000000302c30723c */ /* 0x042ff00000000868 */
[----:B------:R-:W-:Y:S01]  /*2580*/  HMMA.16816.F16 R50, R44, R50, R96 ;  /* 0x000000322c32723c */ /* 0x000fe20000000860 */
[----:B------:R-:W-:-:S02]  /*2590*/  CS2R R14, SR_CLOCKLO ;  /* 0x00000000000e7805 */ /* 0x000fc40000015000 */
[----:B------:R-:W-:Y:S02]  /*25a0*/  IADD3 R39, P1, P2, R34, R24, R54 ;  /* 0x0000001822277210 */ /* 0x000fe40007a3e036 */
[----:B------:R-:W-:Y:S02]  /*25b0*/  IADD3 R9, P5, P6, R10, R56, R36 ;  /* 0x000000380a097210 */ /* 0x000fe40007ebe024 */
[----:B------:R-:W-:Y:S02]  /*25c0*/  IADD3.X R55, PT, PT, R35, R25, R55, P1, P2 ;  /* 0x0000001923377210 */ /* 0x000fe40000fe4437 */
[----:B------:R-:W-:Y:S02]  /*25d0*/  IADD3 R9, P1, P2, R86, R9, R64 ;  /* 0x0000000956097210 */ /* 0x000fe40007a3e040 */
[----:B------:R-:W-:Y:S02]  /*25e0*/  IADD3.X R25, PT, PT, R11, R57, R37, P5, P6 ;  /* 0x000000390b197210 */ /* 0x000fe40002fec425 */
[----:B------:R-:W-:-:S02]  /*25f0*/  IADD3 R35, P3, P4, R76, R39, R74 ;  /* 0x000000274c237210 */ /* 0x000fc40007c7e04a */
[----:B------:R-:W-:Y:S02]  /*2600*/  IADD3 R9, P5, P6, R108, R9, R100 ;  /* 0x000000096c097210 */ /* 0x000fe40007ebe064 */
[----:B------:R-:W-:Y:S02]  /*2610*/  IADD3.X R25, PT, PT, R87, R25, R65, P1, P2 ;  /* 0x0000001957197210 */ /* 0x000fe40000fe4441 */
[----:B------:R-:W-:Y:S02]  /*2620*/  IADD3.X R75, PT, PT, R77, R55, R75, P3, P4 ;  /* 0x000000374d4b7210 */ /* 0x000fe40001fe844b */
        /* <DEDUP_REMOVED lines=10> */
[----:B------:R0:W-:Y:S04]  /*26d0*/  STS [R88], R48 ;  /* 0x0000003058007388 */ /* 0x0001e80000000800 */
[----:B------:R0:W-:Y:S04]  /*26e0*/  STS [R88+0x200], R49 ;  /* 0x0002003158007388 */ /* 0x0001e80000000800 */
[----:B------:R0:W-:Y:S04]  /*26f0*/  STS [R88+0x10], R50 ;  /* 0x0000103258007388 */ /* 0x0001e80000000800 */
[----:B------:R0:W-:Y:S01]  /*2700*/  STS [R88+0x210], R51 ;  /* 0x0002103358007388 */ /* 0x0001e20000000800 */
        /* <DEDUP_REMOVED lines=18> */
[----:B0-----:R-:W-:-:S07]  /*2830*/  IMAD.X R27, R13, 0x1, R27, P1 ;  /* 0x000000010d1b7824 */ /* 0x001fce00008e061b */
.L_x_7:
[----:B------:R-:W0:Y:S01]  /*2840*/  S2R R9, SR_CTAID.X ;  /* 0x0000000000097919 */ /* 0x000e220000002500 */
[----:B------:R-:W-:Y:S05]  /*2850*/  WARPSYNC.ALL ;  /* 0x0000000000007948 */ /* 0x000fea0003800000 */
[----:B------:R-:W2:Y:S01]  /*2860*/  S2R R48, SR_TID.X ;  /* 0x0000000000307919 */ /* 0x000ea20000002100 */
[----:B------:R-:W-:Y:S01]  /*2870*/  BAR.SYNC.DEFER_BLOCKING 0x0 ;  /* 0x0000000000007b1d */ /* 0x000fe20000010000 */
[----:B------:R-:W-:-:S06]  /*2880*/  CS2R R10, SR_CLOCKLO ;  /* 0x00000000000a7805 */ /* 0x000fcc0000015000 */
[----:B------:R-:W-:Y:S01]  /*2890*/  R2UR UR6, R10 ;  /* 0x000000000a0672ca */ /* 0x000fe200000e0000 */
[----:B------:R-:W-:Y:S01]  /*28a0*/  BSSY.RECONVERGENT B0, `(.L_x_8) ;  /* 0x000011e000007945 */ /* 0x000fe20003800200 */
[C---:B------:R-:W-:Y:S02]  /*28b0*/  R2UR UR10, R62.reuse ;  /* 0x000000003e0a72ca */ /* 0x040fe400000e0000 */
[----:B------:R-:W-:Y:S02]  /*28c0*/  R2UR UR7, R11 ;  /* 0x000000000b0772ca */ /* 0x000fe400000e0000 */
[C---:B------:R-:W-:Y:S02]  /*28d0*/  R2UR UR13, R63.reuse ;  /* 0x000000003f0d72ca */ /* 0x040fe400000e0000 */
[----:B------:R-:W-:Y:S02]  /*28e0*/  R2UR UR11, R63 ;  /* 0x000000003f0b72ca */ /* 0x000fe400000e0000 */
[----:B------:R-:W-:-:S05]  /*28f0*/  R2UR UR12, R62 ;  /* 0x000000003e0c72ca */ /* 0x000fca00000e0000 */
[----:B------:R-:W-:-:S04]  /*2900*/  UIADD3 UR38, UP0, UP1, UR6, UR38, -UR10 ;  /* 0x0000002606267290 */ /* 0x000fc8000f91e80a */
[----:B------:R-:W-:Y:S01]  /*2910*/  UIADD3.X UR39, UPT, UPT, UR7, UR39, ~UR13, UP0, UP1 ;  /* 0x0000002707277290 */ /* 0x000fe200087e2c0d */
[----:B0-----:R-:W-:Y:S11]  /*2920*/  @P0 BRA `(.L_x_9) ;  /* 0x0000001000540947 */ /* 0x001ff60003800000 */
[----:B------:R-:W0:Y:S01]  /*2930*/  S2UR UR7, SR_CgaCtaId ;  /* 0x00000000000779c3 */ /* 0x000e220000008800 */
[----:B------:R-:W-:Y:S01]  /*2940*/  UMOV UR6, 0x400 ;  /* 0x0000040000067882 */ /* 0x000fe20000000000 */
[----:B------:R-:W-:Y:S01]  /*2950*/  P2R R29, PR, RZ, 0x1 ;  /* 0x00000001ff1d7803 */ /* 0x000fe20000000000 */
[----:B------:R-:W-:-:S04]  /*2960*/  UIADD3 UR6, UPT, UPT, UR6, 0x1000, URZ ;  /* 0x0000100006067890 */ /* 0x000fc8000fffe0ff */
[----:B0-----:R-:W-:-:S06]  /*2970*/  ULEA UR6, UR7, UR6, 0x18 ;  /* 0x0000000607067291 */ /* 0x001fcc000f8ec0ff */
[----:B-12---:R-:W-:-:S05]  /*2980*/  LEA R2, R48, UR6, 0x6 ;  /* 0x0000000630027c11 */ /* 0x006fca000f8e30ff */
[----:B------:R-:W0:Y:S02]  /*2990*/  LDS.64 R10, [R2] ;  /* 0x00000000020a7984 */ /* 0x000e240000000a00 */
[C---:B0-----:R-:W-:Y:S01]  /*29a0*/  HADD2 R12, |R10|.reuse.H0_H0, -RZ.H0_H0 ;  /* 0xa00000ff0a0c7230 */ /* 0x041fe20000000a00 */
[C---:B------:R-:W-:Y:S01]  /*29b0*/  HSETP2.GEU.AND P1, PT, |R10|.reuse.H1_H1, |R10|.H0_H0, PT ;  /* 0x6000000a0a007234 */ /* 0x040fe20003f2ee00 */
[----:B------:R-:W-:-:S03]  /*29c0*/  HADD2 R13, |R10|.H1_H1, -RZ.H0_H0 ;  /* 0xa00000ff0a0d7230 */ /* 0x000fc60000000e00 */
[----:B------:R-:W-:Y:S02]  /*29d0*/  PRMT R10, R12, 0x5410, RZ ;  /* 0x000054100c0a7816 */ /* 0x000fe400000000ff */
[----:B------:R-:W-:Y:S02]  /*29e0*/  P2R R30, PR, RZ, 0x2 ;  /* 0x00000002ff1e7803 */ /* 0x000fe40000000000 */
[----:B------:R-:W-:Y:S02]  /*29f0*/  PRMT R8, R8, 0x5410, R10 ;  /* 0x0000541008087816 */ /* 0x000fe4000000000a */
[----:B------:R-:W-:Y:S02]  /*2a00*/  PRMT R10, R13, 0x5410, RZ ;  /* 0x000054100d0a7816 */ /* 0x000fe400000000ff */
[----:B------:R-:W0:Y:S02]  /*2a10*/  LDS.64 R12, [R2+0x8] ;  /* 0x00000800020c7984 */ /* 0x000e240000000a00 */
[----:B------:R-:W-:Y:S01]  /*2a20*/  @!P1 PRMT R8, R8, 0x5410, R10 ;  /* 0x0000541008089816 */ /* 0x000fe2000000000a */
[----:B------:R-:W-:-:S04]  /*2a30*/  HADD2 R10, |R11|.H0_H0, -RZ.H0_H0 ;  /* 0xa00000ff0b0a7230 */ /* 0x000fc80000000a00 */
[----:B------:R-:W-:Y:S02]  /*2a40*/  HSETP2.GEU.AND P0, PT, |R11|.H0_H0, R8.H1_H1, PT ;  /* 0x300000080b007234 */ /* 0x000fe40003f0ea00 */
[----:B------:R-:W-:-:S03]  /*2a50*/  PRMT R10, R10, 0x5410, RZ ;  /* 0x000054100a0a7816 */ /* 0x000fc600000000ff */
[----:B------:R-:W-:-:S08]  /*2a60*/  P2R R31, PR, RZ, 0x1 ;  /* 0x00000001ff1f7803 */ /* 0x000fd00000000000 */
[----:B------:R-:W-:Y:S01]  /*2a70*/  @!P0 PRMT R8, R8, 0x5410, R10 ;  /* 0x0000541008088816 */ /* 0x000fe2000000000a */
[----:B------:R-:W-:-:S04]  /*2a80*/  HADD2 R10, |R11|.H1_H1, -RZ.H0_H0 ;  /* 0xa00000ff0b0a7230 */ /* 0x000fc80000000e00 */
[----:B------:R-:W-:Y:S02]  /*2a90*/  HSETP2.GEU.AND P0, PT, |R11|.H1_H1, R8.H1_H1, PT ;  /* 0x300000080b007234 */ /* 0x000fe40003f0ee00 */
[----:B------:R-:W-:-:S03]  /*2aa0*/  PRMT R10, R10, 0x5410, RZ ;  /* 0x000054100a0a7816 */ /* 0x000fc600000000ff */
[----:B------:R-:W-:-:S08]  /*2ab0*/  P2R R32, PR, RZ, 0x1 ;  /* 0x00000001ff207803 */ /* 0x000fd00000000000 */
[----:B------:R-:W-:Y:S01]  /*2ac0*/  @!P0 PRMT R8, R8, 0x5410, R10 ;  /* 0x0000541008088816 */ /* 0x000fe2000000000a */
[C---:B0-----:R-:W-:Y:S01]  /*2ad0*/  HADD2 R14, |R12|.reuse.H0_H0, -RZ.H0_H0 ;  /* 0xa00000ff0c0e7230 */ /* 0x041fe20000000a00 */
[----:B------:R-:W0:Y:S03]  /*2ae0*/  LDS.64 R10, [R2+0x10] ;  /* 0x00001000020a7984 */ /* 0x000e260000000a00 */
[----:B------:R-:W-:Y:S02]  /*2af0*/  HSETP2.GEU.AND P0, PT, |R12|.H0_H0, R8.H1_H1, PT ;  /* 0x300000080c007234 */ /* 0x000fe40003f0ea00 */
[----:B------:R-:W-:-:S03]  /*2b00*/  PRMT R14, R14, 0x5410, RZ ;  /* 0x000054100e0e7816 */ /* 0x000fc600000000ff */
[----:B------:R-:W-:-:S08]  /*2b10*/  P2R R33, PR, RZ, 0x1 ;  /* 0x00000001ff217803 */ /* 0x000fd00000000000 */
[----:B------:R-:W-:Y:S01]  /*2b20*/  @!P0 PRMT R8, R8, 0x5410, R14 ;  /* 0x0000541008088816 */ /* 0x000fe2000000000e */
[----:B------:R-:W-:-:S04]  /*2b30*/  HADD2 R14, |R13|.H1_H1, -RZ.H0_H0 ;  /* 0xa00000ff0d0e7230 */ /* 0x000fc80000000e00 */
[C---:B------:R-:W-:Y:S01]  /*2b40*/  HSETP2.GEU.AND P0, PT, |R12|.reuse.H1_H1, R8.H1_H1, PT ;  /* 0x300000080c007234 */ /* 0x040fe20003f0ee00 */
[----:B------:R-:W-:-:S04]  /*2b50*/  HADD2 R12, |R12|.H1_H1, -RZ.H0_H0 ;  /* 0xa00000ff0c0c7230 */ /* 0x000fc80000000e00 */
[----:B------:R-:W-:Y:S02]  /*2b60*/  P2R R34, PR, RZ, 0x1 ;  /* 0x00000001ff227803 */ /* 0x000fe40000000000 */
[----:B------:R-:W-:-:S06]  /*2b70*/  PRMT R12, R12, 0x5410, RZ ;  /* 0x000054100c0c7816 */ /* 0x000fcc00000000ff */
[----:B------:R-:W-:Y:S01]  /*2b80*/  @!P0 PRMT R8, R8, 0x5410, R12 ;  /* 0x0000541008088816 */ /* 0x000fe2000000000c */
[----:B------:R-:W-:-:S04]  /*2b90*/  HADD2 R12, |R13|.H0_H0, -RZ.H0_H0 ;  /* 0xa00000ff0d0c7230 */ /* 0x000fc80000000a00 */
[----:B------:R-:W-:Y:S02]  /*2ba0*/  HSETP2.GEU.AND P0, PT, |R13|.H0_H0, R8.H1_H1, PT ;  /* 0x300000080d007234 */ /* 0x000fe40003f0ea00 */
[----:B------:R-:W-:Y:S01]  /*2bb0*/  PRMT R12, R12, 0x5410, RZ ;  /* 0x000054100c0c7816 */ /* 0x000fe200000000ff */
[C---:B0-----:R-:W-:Y:S02]  /*2bc0*/  HADD2 R15, |R10|.reuse.H0_H0, -RZ.H0_H0 ;  /* 0xa00000ff0a0f7230 */ /* 0x041fe40000000a00 */
[----:B------:R-:W-:Y:S01]  /*2bd0*/  P2R R35, PR, RZ, 0x1 ;  /* 0x00000001ff237803 */ /* 0x000fe20000000000 */
[----:B------:R-:W-:-:S07]  /*2be0*/  HADD2 R28, |R10|.H1_H1, -RZ.H0_H0 ;  /* 0xa00000ff0a1c7230 */ /* 0x000fce0000000e00 */
[----:B------:R-:W-:Y:S02]  /*2bf0*/  @!P0 PRMT R8, R8, 0x5410, R12 ;  /* 0x0000541008088816 */ /* 0x000fe4000000000c */
[----:B------:R-:W-:Y:S02]  /*2c00*/  PRMT R12, R14, 0x5410, RZ ;  /* 0x000054100e0c7816 */ /* 0x000fe400000000ff */
[----:B------:R-:W-:Y:S01]  /*2c10*/  PRMT R14, R15, 0x5410, RZ ;  /* 0x000054100f0e7816 */ /* 0x000fe200000000ff */
[----:B------:R-:W-:Y:S01]  /*2c20*/  HADD2 R15, |R11|.H0_H0, -RZ.H0_H0 ;  /* 0xa00000ff0b0f7230 */ /* 0x000fe20000000a00 */
[----:B------:R-:W-:-:S05]  /*2c30*/  HSETP2.GEU.AND P0, PT, |R13|.H1_H1, R8.H1_H1, PT ;  /* 0x300000080d007234 */ /* 0x000fca0003f0ee00 */
[----:B------:R-:W-:-:S08]  /*2c40*/  P2R R36, PR, RZ, 0x1 ;  /* 0x00000001ff247803 */ /* 0x000fd00000000000 */
[----:B------:R-:W-:Y:S02]  /*2c50*/  @!P0 PRMT R8, R8, 0x5410, R12 ;  /* 0x0000541008088816 */ /* 0x000fe4000000000c */
[----:B------:R-:W0:Y:S03]  /*2c60*/  LDS.64 R12, [R2+0x18] ;  /* 0x00001800020c7984 */ /* 0x000e260000000a00 */
[----:B------:R-:W-:-:S05]  /*2c70*/  HSETP2.GEU.AND P0, PT, |R10|.H0_H0, R8.H1_H1, PT ;  /* 0x300000080a007234 */ /* 0x000fca0003f0ea00 */
[----:B------:R-:W-:-:S08]  /*2c80*/  P2R R37, PR, RZ, 0x1 ;  /* 0x00000001ff257803 */ /* 0x000fd00000000000 */
[----:B------:R-:W-:Y:S02]  /*2c90*/  @!P0 PRMT R8, R8, 0x5410, R14 ;  /* 0x0000541008088816 */ /* 0x000fe4000000000e */
[----:B------:R-:W-:-:S03]  /*2ca0*/  PRMT R14, R28, 0x5410, RZ ;  /* 0x000054101c0e7816 */ /* 0x000fc600000000ff */
[----:B------:R-:W-:Y:S02]  /*2cb0*/  HSETP2.GEU.AND P0, PT, |R10|.H1_H1, R8.H1_H1, PT ;  /* 0x300000080a007234 */ /* 0x000fe40003f0ee00 */
[----:B------:R-:W-:-:S03]  /*2cc0*/  PRMT R10, R15, 0x5410, RZ ;  /* 0x000054100f0a7816 */ /* 0x000fc600000000ff */
[----:B------:R-:W-:-:S08]  /*2cd0*/  P2R R38, PR, RZ, 0x1 ;  /* 0x00000001ff267803 */ /* 0x000fd00000000000 */
[----:B------:R-:W-:Y:S01]  /*2ce0*/  @!P0 PRMT R8, R8, 0x5410, R14 ;  /* 0x0000541008088816 */ /* 0x000fe2000000000e */
[----:B------:R-:W-:-:S04]  /*2cf0*/  HADD2 R14, |R11|.H1_H1, -RZ.H0_H0 ;  /* 0xa00000ff0b0e7230 */ /* 0x000fc80000000e00 */
[----:B------:R-:W-:Y:S01]  /*2d00*/  HSETP2.GEU.AND P0, PT, |R11|.H0_H0, R8.H1_H1, PT ;  /* 0x300000080b007234 */ /* 0x000fe20003f0ea00 */
[----:B0-----:R-:W-:-:S04]  /*2d10*/  HADD2 R15, |R12|.H0_H0, -RZ.H0_H0 ;  /* 0xa00000ff0c0f7230 */ /* 0x001fc80000000a00 */
[----:B------:R-:W-:-:S08]  /*2d20*/  P2R R39, PR, RZ, 0x1 ;  /* 0x00000001ff277803 */ /* 0x000fd00000000000 */
[----:B------:R-:W-:Y:S02]  /*2d30*/  @!P0 PRMT R8, R8, 0x5410, R10 ;  /* 0x0000541008088816 */ /* 0x000fe4000000000a */
[----:B------:R-:W-:-:S03]  /*2d40*/  PRMT R10, R14, 0x5410, RZ ;  /* 0x000054100e0a7816 */ /* 0x000fc600000000ff */
[----:B------:R-:W-:Y:S01]  /*2d50*/  HSETP2.GEU.AND P0, PT, |R11|.H1_H1, R8.H1_H1, PT ;  /* 0x300000080b007234 */ /* 0x000fe20003f0ee00 */
[----:B------:R-:W-:-:S04]  /*2d60*/  HADD2 R11, |R12|.H1_H1, -RZ.H0_H0 ;  /* 0xa00000ff0c0b7230 */ /* 0x000fc80000000e00 */
[----:B------:R-:W-:-:S08]  /*2d70*/  P2R R40, PR, RZ, 0x1 ;  /* 0x00000001ff287803 */ /* 0x000fd00000000000 */
[----:B------:R-:W-:Y:S02]  /*2d80*/  @!P0 PRMT R8, R8, 0x5410, R10 ;  /* 0x0000541008088816 */ /* 0x000fe4000000000a */
[----:B------:R-:W-:Y:S02]  /*2d90*/  PRMT R10, R15, 0x5410, RZ ;  /* 0x000054100f0a7816 */ /* 0x000fe400000000ff */
[----:B------:R-:W0:Y:S01]  /*2da0*/  LDS.64 R14, [R2+0x20] ;  /* 0x00002000020e7984 */ /* 0x000e220000000a00 */
[----:B------:R-:W-:-:S05]  /*2db0*/  HSETP2.GEU.AND P0, PT, |R12|.H0_H0, R8.H1_H1, PT ;  /* 0x300000080c007234 */ /* 0x000fca0003f0ea00 */
[----:B------:R-:W-:-:S08]  /*2dc0*/  P2R R41, PR, RZ, 0x1 ;  /* 0x00000001ff297803 */ /* 0x000fd00000000000 */
[----:B------:R-:W-:Y:S02]  /*2dd0*/  @!P0 PRMT R8, R8, 0x5410, R10 ;  /* 0x0000541008088816 */ /* 0x000fe4000000000a */
[----:B------:R-:W-:Y:S01]  /*2de0*/  PRMT R10, R11, 0x5410, RZ ;  /* 0x000054100b0a7816 */ /* 0x000fe200000000ff */
[----:B------:R-:W-:Y:S02]  /*2df0*/  HADD2 R11, |R13|.H0_H0, -RZ.H0_H0 ;  /* 0xa00000ff0d0b7230 */ /* 0x000fe40000000a00 */
[----:B------:R-:W-:-:S05]  /*2e00*/  HSETP2.GEU.AND P0, PT, |R12|.H1_H1, R8.H1_H1, PT ;  /* 0x300000080c007234 */ /* 0x000fca0003f0ee00 */
[----:B------:R-:W-:-:S08]  /*2e10*/  P2R R42, PR, RZ, 0x1 ;  /* 0x00000001ff2a7803 */ /* 0x000fd00000000000 */
[----:B------:R-:W-:Y:S02]  /*2e20*/  @!P0 PRMT R8, R8, 0x5410, R10 ;  /* 0x0000541008088816 */ /* 0x000fe4000000000a */
[----:B------:R-:W-:Y:S01]  /*2e30*/  PRMT R10, R11, 0x5410, RZ ;  /* 0x000054100b0a7816 */ /* 0x000fe200000000ff */
[C---:B------:R-:W-:Y:S02]  /*2e40*/  HADD2 R11, |R13|.reuse.H1_H1, -RZ.H0_H0 ;  /* 0xa00000ff0d0b7230 */ /* 0x040fe40000000e00 */
[----:B------:R-:W-:Y:S01]  /*2e50*/  HSETP2.GEU.AND P0, PT, |R13|.H0_H0, R8.H1_H1, PT ;  /* 0x300000080d007234 */ /* 0x000fe20003f0ea00 */
[----:B0-----:R-:W-:-:S04]  /*2e60*/  HADD2 R12, |R14|.H0_H0, -RZ.H0_H0 ;  /* 0xa00000ff0e0c7230 */ /* 0x001fc80000000a00 */
[----:B------:R-:W-:Y:S02]  /*2e70*/  P2R R43, PR, RZ, 0x1 ;  /* 0x00000001ff2b7803 */ /* 0x000fe40000000000 */
[----:B------:R-:W-:-:S06]  /*2e80*/  PRMT R12, R12, 0x5410, RZ ;  /* 0x000054100c0c7816 */ /* 0x000fcc00000000ff */
[----:B------:R-:W-:Y:S02]  /*2e90*/  @!P0 PRMT R8, R8, 0x5410, R10 ;  /* 0x0000541008088816 */ /* 0x000fe4000000000a */
[----:B------:R-:W-:-:S03]  /*2ea0*/  PRMT R10, R11, 0x5410, RZ ;  /* 0x000054100b0a7816 */ /* 0x000fc600000000ff */
[----:B------:R-:W-:Y:S01]  /*2eb0*/  HSETP2.GEU.AND P0, PT, |R13|.H1_H1, R8.H1_H1, PT ;  /* 0x300000080d007234 */ /* 0x000fe20003f0ee00 */
[----:B------:R-:W-:-:S04]  /*2ec0*/  HADD2 R13, |R14|.H1_H1, -RZ.H0_H0 ;  /* 0xa00000ff0e0d7230 */ /* 0x000fc80000000e00 */
[----:B------:R-:W-:-:S08]  /*2ed0*/  P2R R44, PR, RZ, 0x1 ;  /* 0x00000001ff2c7803 */ /* 0x000fd00000000000 */
[----:B------:R-:W-:Y:S02]  /*2ee0*/  @!P0 PRMT R8, R8, 0x5410, R10 ;  /* 0x0000541008088816 */ /* 0x000fe4000000000a */
[----:B------:R-:W0:Y:S03]  /*2ef0*/  LDS.64 R10, [R2+0x28] ;  /* 0x00002800020a7984 */ /* 0x000e260000000a00 */
        /* <DEDUP_REMOVED lines=26> */
[----:B------:R-:W-:-:S03]  /*30a0*/  HSETP2.GEU.AND P0, PT, |R10|.H1_H1, R8.H1_H1, PT ;  /* 0x300000080a007234 */ /* 0x000fc60003f0ee00 */
[----:B------:R-:W-:Y:S02]  /*30b0*/  PRMT R10, R15, 0x5410, RZ ;  /* 0x000054100f0a7816 */ /* 0x000fe400000000ff */
[----:B------:R-:W-:-:S08]  /*30c0*/  P2R R52, PR, RZ, 0x1 ;  /* 0x00000001ff347803 */ /* 0x000fd00000000000 */
[----:B------:R-:W-:Y:S01]  /*30d0*/  @!P0 PRMT R8, R8, 0x5410, R14 ;  /* 0x0000541008088816 */ /* 0x000fe2000000000e */
[----:B------:R-:W-:-:S04]  /*30e0*/  HADD2 R14, |R11|.H1_H1, -RZ.H0_H0 ;  /* 0xa00000ff0b0e7230 */ /* 0x000fc80000000e00 */
[----:B------:R-:W-:Y:S01]  /*30f0*/  HSETP2.GEU.AND P0, PT, |R11|.H0_H0, R8.H1_H1, PT ;  /* 0x300000080b007234 */ /* 0x000fe20003f0ea00 */
[C---:B0-----:R-:W-:Y:S02]  /*3100*/  HADD2 R15, |R12|.reuse.H0_H0, -RZ.H0_H0 ;  /* 0xa00000ff0c0f7230 */ /* 0x041fe40000000a00 */
[----:B------:R-:W-:Y:S02]  /*3110*/  HADD2 R28, |R12|.H1_H1, -RZ.H0_H0 ;  /* 0xa00000ff0c1c7230 */ /* 0x000fe40000000e00 */
[----:B------:R-:W-:-:S08]  /*3120*/  P2R R53, PR, RZ, 0x1 ;  /* 0x00000001ff357803 */ /* 0x000fd00000000000 */
        /* <DEDUP_REMOVED lines=13> */
[----:B------:R-:W-:-:S11]  /*3200*/  PRMT R12, R15, 0x5410, RZ ;  /* 0x000054100f0c7816 */ /* 0x000fd600000000ff */
[----:B------:R-:W-:Y:S01]  /*3210*/  @!P1 PRMT R8, R8, 0x5410, R14 ;  /* 0x0000541008089816 */ /* 0x000fe2000000000e */
[----:B------:R-:W-:-:S04]  /*3220*/  HADD2 R14, |R13|.H1_H1, -RZ.H0_H0 ;  /* 0xa00000ff0d0e7230 */ /* 0x000fc80000000e00 */
[----:B------:R-:W-:Y:S01]  /*3230*/  HSETP2.GEU.AND P2, PT, |R13|.H0_H0, R8.H1_H1, PT ;  /* 0x300000080d007234 */ /* 0x000fe20003f4ea00 */
[----:B0-----:R-:W-:-:S12]  /*3240*/  HADD2 R15, |R10|.H0_H0, -RZ.H0_H0 ;  /* 0xa00000ff0a0f7230 */ /* 0x001fd80000000a00 */
[----:B------:R-:W-:Y:S02]  /*3250*/  @!P2 PRMT R8, R8, 0x5410, R12 ;  /* 0x000054100808a816 */ /* 0x000fe4000000000c */
[----:B------:R-:W-:Y:S01]  /*3260*/  PRMT R12, R14, 0x5410, RZ ;  /* 0x000054100e0c7816 */ /* 0x000fe200000000ff */
[----:B------:R-:W-:Y:S02]  /*3270*/  HADD2 R14, |R11|.H0_H0, -RZ.H0_H0 ;  /* 0xa00000ff0b0e7230 */ /* 0x000fe40000000a00 */
[----:B------:R-:W-:Y:S01]  /*3280*/  HSETP2.GEU.AND P3, PT, |R13|.H1_H1, R8.H1_H1, PT ;  /* 0x300000080d007234 */ /* 0x000fe20003f6ee00 */
[----:B------:R-:W-:-:S12]  /*3290*/  HADD2 R13, |R10|.H1_H1, -RZ.H0_H0 ;  /* 0xa00000ff0a0d7230 */ /* 0x000fd80000000e00 */
[----:B------:R-:W-:Y:S02]  /*32a0*/  @!P3 PRMT R8, R8, 0x5410, R12 ;  /* 0x000054100808b816 */ /* 0x000fe4000000000c */
[----:B------:R-:W-:-:S03]  /*32b0*/  PRMT R12, R15, 0x5410, RZ ;  /* 0x000054100f0c7816 */ /* 0x000fc600000000ff */
[----:B------:R-:W-:-:S13]  /*32c0*/  HSETP2.GEU.AND P4, PT, |R10|.H0_H0, R8.H1_H1, PT ;  /* 0x300000080a007234 */ /* 0x000fda0003f8ea00 */
[----:B------:R-:W-:Y:S02]  /*32d0*/  @!P4 PRMT R8, R8, 0x5410, R12 ;  /* 0x000054100808c816 */ /* 0x000fe4000000000c */
[----:B------:R-:W-:-:S03]  /*32e0*/  PRMT R12, R13, 0x5410, RZ ;  /* 0x000054100d0c7816 */ /* 0x000fc600000000ff */
[----:B------:R-:W-:Y:S02]  /*32f0*/  HSETP2.GEU.AND P5, PT, |R10|.H1_H1, R8.H1_H1, PT ;  /* 0x300000080a007234 */ /* 0x000fe40003faee00 */
[----:B------:R-:W-:-:S11]  /*3300*/  PRMT R10, R14, 0x5410, RZ ;  /* 0x000054100e0a7816 */ /* 0x000fd600000000ff */
[----:B------:R-:W-:-:S05]  /*3310*/  @!P5 PRMT R8, R8, 0x5410, R12 ;  /* 0x000054100808d816 */ /* 0x000fca000000000c */
[----:B------:R-:W-:-:S13]  /*3320*/  HSETP2.GEU.AND P6, PT, |R11|.H0_H0, R8.H1_H1, PT ;  /* 0x300000080b007234 */ /* 0x000fda0003fcea00 */
[----:B------:R-:W-:-:S05]  /*3330*/  @!P6 PRMT R8, R8, 0x5410, R10 ;  /* 0x000054100808e816 */ /* 0x000fca000000000a */
[----:B------:R-:W-:-:S05]  /*3340*/  HSETP2.GEU.AND P0, PT, |R11|.H1_H1, R8.H1_H1, PT ;  /* 0x300000080b007234 */ /* 0x000fca0003f0ee00 */
[----:B------:R-:W-:Y:S02]  /*3350*/  P2R R56, PR, RZ, 0x1 ;  /* 0x00000001ff387803 */ /* 0x000fe40000000000 */
[----:B------:R-:W-:Y:S02]  /*3360*/  ISETP.NE.AND P0, PT, R29, RZ, PT ;  /* 0x000000ff1d00720c */ /* 0x000fe40003f05270 */
[----:B------:R-:W-:Y:S02]  /*3370*/  CS2R R28, SR_CLOCKLO ;  /* 0x00000000001c7805 */ /* 0x000fe40000015000 */
[----:B------:R-:W-:Y:S02]  /*3380*/  P2R R49, PR, RZ, 0x2 ;  /* 0x00000002ff317803 */ /* 0x000fe40000000000 */
[----:B------:R-:W-:-:S04]  /*3390*/  ISETP.NE.AND P1, PT, R47, RZ, PT ;  /* 0x000000ff2f00720c */ /* 0x000fc80003f25270 */
        /* <DEDUP_REMOVED lines=23> */
[----:B------:R-:W-:Y:S02]  /*3510*/  ISETP.NE.AND P1, PT, R35, RZ, PT ;  /* 0x000000ff2300720c */ /* 0x000fe40003f25270 */
[----:B------:R-:W-:Y:S02]  /*3520*/  P2R R35, PR, RZ, 0x1 ;  /* 0x00000001ff237803 */ /* 0x000fe40000000000 */
[----:B------:R-:W-:Y:S02]  /*3530*/  P2R R15, PR, RZ, 0x2 ;  /* 0x00000002ff0f7803 */ /* 0x000fe40000000000 */
[----:B------:R-:W-:Y:S02]  /*3540*/  ISETP.NE.AND P1, PT, R34, RZ, PT ;  /* 0x000000ff2200720c */ /* 0x000fe40003f25270 */
[----:B------:R-:W-:-:S02]  /*3550*/  P2R R34, PR, RZ, 0x40 ;  /* 0x00000040ff227803 */ /* 0x000fc40000000000 */
        /* <DEDUP_REMOVED lines=12> */
[----:B------:R-:W-:Y:S02]  /*3620*/  SEL R10, RZ, 0x1, P1 ;  /* 0x00000001ff0a7807 */ /* 0x000fe40000800000 */
[----:B------:R-:W-:Y:S02]  /*3630*/  ISETP.NE.AND P1, PT, R11, RZ, PT ;  /* 0x000000ff0b00720c */ /* 0x000fe40003f25270 */
[----:B------:R-:W-:Y:S02]  /*3640*/  ISETP.NE.AND P2, PT, R50, RZ, PT ;  /* 0x000000ff3200720c */ /* 0x000fe40003f45270 */
[----:B------:R-:W-:Y:S02]  /*3650*/  SEL R10, R10, 0x2, P1 ;  /* 0x000000020a0a7807 */ /* 0x000fe40000800000 */
[----:B------:R-:W-:Y:S02]  /*3660*/  ISETP.NE.AND P1, PT, R12, RZ, PT ;  /* 0x000000ff0c00720c */ /* 0x000fe40003f25270 */
[----:B------:R-:W-:-:S02]  /*3670*/  ISETP.NE.AND P3, PT, R51, RZ, PT ;  /* 0x000000ff3300720c */ /* 0x000fc40003f65270 */
[----:B------:R-:W-:Y:S02]  /*3680*/  SEL R10, R10, 0x3, P1 ;  /* 0x000000030a0a7807 */ /* 0x000fe40000800000 */
[----:B------:R-:W-:Y:S01]  /*3690*/  ISETP.NE.AND P1, PT, R13, RZ, PT ;  /* 0x000000ff0d00720c */ /* 0x000fe20003f25270 */
[----:B------:R-:W-:Y:S01]  /*36a0*/  IMAD.WIDE.U32 R12, R48, 0x4, RZ ;  /* 0x00000004300c7825 */ /* 0x000fe200078e00ff */
[----:B------:R-:W-:Y:S02]  /*36b0*/  ISETP.NE.AND P4, PT, R52, RZ, PT ;  /* 0x000000ff3400720c */ /* 0x000fe40003f85270 */
[----:B------:R-:W-:Y:S02]  /*36c0*/  SEL R10, R10, 0x4, P1 ;  /* 0x000000040a0a7807 */ /* 0x000fe40000800000 */
[----:B------:R-:W-:Y:S02]  /*36d0*/  ISETP.NE.AND P1, PT, R14, RZ, PT ;  /* 0x000000ff0e00720c */ /* 0x000fe40003f25270 */
[----:B------:R-:W-:-:S02]  /*36e0*/  ISETP.NE.AND P5, PT, R53, RZ, PT ;  /* 0x000000ff3500720c */ /* 0x000fc40003fa5270 */
[----:B------:R-:W-:Y:S02]  /*36f0*/  SEL R10, R10, 0x5, P1 ;  /* 0x000000050a0a7807 */ /* 0x000fe40000800000 */
[----:B------:R-:W-:Y:S02]  /*3700*/  ISETP.NE.AND P1, PT, R15, RZ, PT ;  /* 0x000000ff0f00720c */ /* 0x000fe40003f25270 */
[----:B------:R-:W-:Y:S02]  /*3710*/  ISETP.NE.AND P6, PT, R54, RZ, PT ;  /* 0x000000ff3600720c */ /* 0x000fe40003fc5270 */
[----:B------:R-:W-:Y:S02]  /*3720*/  SEL R10, R10, 0x6, P1 ;  /* 0x000000060a0a7807 */ /* 0x000fe40000800000 */
[----:B------:R-:W-:Y:S02]  /*3730*/  ISETP.NE.AND P1, PT, R36, RZ, PT ;  /* 0x000000ff2400720c */ /* 0x000fe40003f25270 */
[----:B------:R-:W-:-:S02]  /*3740*/  ISETP.NE.AND P0, PT, R55, RZ, PT ;  /* 0x000000ff3700720c */ /* 0x000fc40003f05270 */
[----:B------:R-:W-:Y:S02]  /*3750*/  SEL R10, R10, 0x7, P1 ;  /* 0x000000070a0a7807 */ /* 0x000fe40000800000 */
[----:B------:R-:W-:-:S04]  /*3760*/  ISETP.NE.AND P1, PT, R37, RZ, PT ;  /* 0x000000ff2500720c */ /* 0x000fc80003f25270 */
        /* <DEDUP_REMOVED lines=21> */
[----:B------:R-:W-:Y:S02]  /*38c0*/  ISETP.NE.AND P1, PT, R49, RZ, PT ;  /* 0x000000ff3100720c */ /* 0x000fe40003f25270 */
[----:B------:R-:W-:Y:S02]  /*38d0*/  SEL R10, R10, 0x13, P2 ;  /* 0x000000130a0a7807 */ /* 0x000fe40001000000 */
[----:B------:R-:W-:Y:S02]  /*38e0*/  ISETP.NE.AND P2, PT, R30, RZ, PT ;  /* 0x000000ff1e00720c */ /* 0x000fe40003f45270 */
[----:B------:R-:W-:Y:S02]  /*38f0*/  SEL R10, R10, 0x14, P3 ;  /* 0x000000140a0a7807 */ /* 0x000fe40001800000 */
[----:B------:R-:W-:-:S02]  /*3900*/  ISETP.NE.AND P3, PT, R31, RZ, PT ;  /* 0x000000ff1f00720c */ /* 0x000fc40003f65270 */
[----:B------:R-:W-:Y:S01]  /*3910*/  SEL R10, R10, 0x15, P4 ;  /* 0x000000150a0a7807 */ /* 0x000fe20002000000 */
[----:B------:R-:W0:Y:S01]  /*3920*/  LDC.64 R30, c[0x0][0x390] ;  /* 0x0000e400ff1e7b82 */ /* 0x000e220000000a00 */
[----:B------:R-:W-:Y:S02]  /*3930*/  ISETP.NE.AND P4, PT, R32, RZ, PT ;  /* 0x000000ff2000720c */ /* 0x000fe40003f85270 */
[----:B------:R-:W-:Y:S02]  /*3940*/  SEL R10, R10, 0x16, P5 ;  /* 0x000000160a0a7807 */ /* 0x000fe40002800000 */
[----:B------:R-:W-:Y:S02]  /*3950*/  ISETP.NE.AND P5, PT, R33, RZ, PT ;  /* 0x000000ff2100720c */ /* 0x000fe40003fa5270 */
[----:B------:R-:W-:Y:S02]  /*3960*/  SEL R10, R10, 0x17, P6 ;  /* 0x000000170a0a7807 */ /* 0x000fe40003000000 */
[----:B------:R-:W-:-:S02]  /*3970*/  ISETP.NE.AND P6, PT, R34, RZ, PT ;  /* 0x000000ff2200720c */ /* 0x000fc40003fc5270 */
[----:B------:R-:W-:Y:S02]  /*3980*/  SEL R10, R10, 0x18, P0 ;  /* 0x000000180a0a7807 */ /* 0x000fe40000000000 */
[----:B------:R-:W-:Y:S02]  /*3990*/  ISETP.NE.AND P0, PT, R35, RZ, PT ;  /* 0x000000ff2300720c */ /* 0x000fe40003f05270 */
[----:B------:R-:W-:-:S04]  /*39a0*/  SEL R10, R10, 0x19, P1 ;  /* 0x000000190a0a7807 */ /* 0x000fc80000800000 */
[----:B------:R-:W-:-:S04]  /*39b0*/  SEL R10, R10, 0x1a, P2 ;  /* 0x0000001a0a0a7807 */ /* 0x000fc80001000000 */
[----:B------:R-:W-:Y:S01]  /*39c0*/  SEL R14, R10, 0x1b, P3 ;  /* 0x0000001b0a0e7807 */ /* 0x000fe20001800000 */
[----:B------:R-:W-:Y:S01]  /*39d0*/  IMAD.WIDE.U32 R10, R9, 0x4000, RZ ;  /* 0x00004000090a7825 */ /* 0x000fe200078e00ff */
[----:B------:R-:W-:Y:S02]  /*39e0*/  ISETP.NE.AND P3, PT, R56, RZ, PT ;  /* 0x000000ff3800720c */ /* 0x000fe40003f65270 */
[----:B------:R-:W-:Y:S02]  /*39f0*/  SEL R14, R14, 0x1c, P4 ;  /* 0x0000001c0e0e7807 */ /* 0x000fe40002000000 */
[----:B------:R-:W-:Y:S02]  /*3a00*/  LOP3.LUT R15, R10, R12, RZ, 0xfc, !PT ;  /* 0x0000000c0a0f7212 */ /* 0x000fe400078efcff */
[----:B------:R-:W-:Y:S02]  /*3a10*/  SEL R14, R14, 0x1d, P5 ;  /* 0x0000001d0e0e7807 */ /* 0x000fe40002800000 */
[----:B------:R-:W-:-:S02]  /*3a20*/  LOP3.LUT R12, R11, R13, RZ, 0xfc, !PT ;  /* 0x0000000d0b0c7212 */ /* 0x000fc400078efcff */
[----:B0-----:R-:W-:Y:S02]  /*3a30*/  IADD3 R10, P1, P2, R30, UR4, R15 ;  /* 0x000000041e0a7c10 */ /* 0x001fe4000fa3e00f */
[----:B------:R-:W-:Y:S02]  /*3a40*/  SEL R14, R14, 0x1e, P6 ;  /* 0x0000001e0e0e7807 */ /* 0x000fe40003000000 */
[----:B------:R-:W-:Y:S02]  /*3a50*/  IADD3.X R11, PT, PT, R31, UR5, R12, P1, P2 ;  /* 0x000000051f0b7c10 */ /* 0x000fe40008fe440c */
[----:B------:R-:W-:-:S05]  /*3a60*/  SEL R13, R14, 0x1f, P3 ;  /* 0x0000001f0e0d7807 */ /* 0x000fca0001800000 */
[----:B------:R0:W-:Y:S02]  /*3a70*/  STG.E desc[UR8][R10.64], R13 ;  /* 0x0000000d0a007986 */ /* 0x0001e4000c101908 */
.L_x_9:
[----:B------:R-:W-:Y:S05]  /*3a80*/  BSYNC.RECONVERGENT B0 ;  /* 0x0000000000007941 */ /* 0x000fea0003800200 */
.L_x_8:
[----:B0-----:R-:W-:Y:S01]  /*3a90*/  CS2R R10, SR_CLOCKLO ;  /* 0x00000000000a7805 */ /* 0x001fe20000015000 */
[----:B------:R-:W-:Y:S01]  /*3aa0*/  UIADD3 UR4, UP0, UPT, UR4, 0x80, URZ ;  /* 0x0000008004047890 */ /* 0x000fe2000ff1e0ff */
[----:B------:R-:W-:-:S04]  /*3ab0*/  IADD3 R6, P3, PT, R6, 0x1000, RZ ;  /* 0x0000100006067810 */ /* 0x000fc80007f7e0ff */
[----:B------:R-:W-:Y:S01]  /*3ac0*/  IADD3 R22, P1, P2, R10, R22, -R28 ;  /* 0x000000160a167210 */ /* 0x000fe20007a3e81c */
[----:B------:R-:W-:Y:S02]  /*3ad0*/  UIADD3.X UR5, UPT, UPT, URZ, UR5, URZ, UP0, !UPT ;  /* 0x00000005ff057290 */ /* 0x000fe400087fe4ff */
[----:B------:R-:W-:Y:S01]  /*3ae0*/  UISETP.NE.U32.AND UP0, UPT, UR4, 0x4000, UPT ;  /* 0x000040000400788c */ /* 0x000fe2000bf05070 */
[----:B------:R-:W-:Y:S01]  /*3af0*/  IADD3.X R23, PT, PT, R11, R23, ~R29, P1, P2 ;  /* 0x000000170b177210 */ /* 0x000fe20000fe4c1d */
[----:B------:R-:W-:Y:S02]  /*3b00*/  IMAD.X R7, RZ, RZ, R7, P3 ;  /* 0x000000ffff077224 */ /* 0x000fe400018e0607 */
[----:B------:R-:W-:-:S09]  /*3b10*/  UISETP.NE.AND.EX UP0, UPT, UR5, URZ, UPT, UP0 ;  /* 0x000000ff0500728c */ /* 0x000fd2000bf05300 */
[----:B------:R-:W-:Y:S05]  /*3b20*/  BRA.U UP0, `(.L_x_10) ;  /* 0xffffffd100407547 */ /* 0x000fea000b83ffff */
[----:B-1----:R-:W-:Y:S02]  /*3b30*/  CS2R R2, SR_CLOCKLO ;  /* 0x0000000000027805 */ /* 0x002fe40000015000 */
[----:B--2---:R-:W-:-:S04]  /*3b40*/  LOP3.LUT P0, RZ, R48, R9, RZ, 0xfc, !PT ;  /* 0x0000000930ff7212 */ /* 0x004fc8000780fcff */
[----:B------:R-:W-:-:S05]  /*3b50*/  IADD3 R10, P1, PT, -R20, R2, RZ ;  /* 0x00000002140a7210 */ /* 0x000fca0007f3e1ff */
[----:B------:R-:W-:-:S04]  /*3b60*/  IMAD.X R11, R3, 0x1, ~R21, P1 ;  /* 0x00000001030b7824 */ /* 0x000fc800008e0e15 */
[----:B------:R-:W-:Y:S05]  /*3b70*/  @P0 EXIT ;  /* 0x000000000000094d */ /* 0x000fea0003800000 */
[----:B------:R-:W-:Y:S01]  /*3b80*/  MOV R2, 0x0 ;  /* 0x0000000000027802 */ /* 0x000fe20000000f00 */
[----:B------:R0:W-:Y:S01]  /*3b90*/  STL.64 [R1], R10 ;  /* 0x0000000a01007387 */ /* 0x0001e20000100a00 */
[----:B------:R-:W1:Y:S01]  /*3ba0*/  LDCU.64 UR4, c[0x4][0x8] ;  /* 0x01000100ff0477ac */ /* 0x000e620008000a00 */
[----:B------:R-:W-:Y:S01]  /*3bb0*/  IMAD.U32 R6, RZ, RZ, UR40 ;  /* 0x00000028ff067e24 */ /* 0x000fe2000f8e00ff */
[----:B------:R0:W2:Y:S01]  /*3bc0*/  LDC.64 R8, c[0x4][R2] ;  /* 0x0100000002087b82 */ /* 0x0000a20000000a00 */
[----:B------:R-:W-:Y:S02]  /*3bd0*/  IMAD.U32 R7, RZ, RZ, UR41 ;  /* 0x00000029ff077e24 */ /* 0x000fe4000f8e00ff */
[----:B-1----:R-:W-:Y:S02]  /*3be0*/  IMAD.U32 R4, RZ, RZ, UR4 ;  /* 0x00000004ff047e24 */ /* 0x002fe4000f8e00ff */
[----:B0-----:R-:W-:-:S07]  /*3bf0*/  IMAD.U32 R5, RZ, RZ, UR5 ;  /* 0x00000005ff057e24 */ /* 0x001fce000f8e00ff */
[----:B------:R-:W-:-:S07]  /*3c00*/  LEPC R20, `(.L_x_11) ;  /* 0x000000001014794e */ /* 0x000fce0000000000 */
[----:B--2---:R-:W-:Y:S05]  /*3c10*/  CALL.ABS.NOINC R8 ;  /* 0x0000000008007343 */ /* 0x004fea0003c00000 */
.L_x_11:
[----:B------:R-:W-:Y:S01]  /*3c20*/  IMAD.U32 R8, RZ, RZ, UR36 ;  /* 0x00000024ff087e24 */ /* 0x000fe2000f8e00ff */
[----:B------:R0:W1:Y:S01]  /*3c30*/  LDC.64 R10, c[0x4][R2] ;  /* 0x01000000020a7b82 */ /* 0x0000620000000a00 */
[----:B------:R-:W-:Y:S01]  /*3c40*/  IMAD.U32 R9, RZ, RZ, UR37 ;  /* 0x00000025ff097e24 */ /* 0x000fe2000f8e00ff */
[----:B------:R-:W2:Y:S01]  /*3c50*/  LDCU.64 UR4, c[0x4][0x10] ;  /* 0x01000200ff0477ac */ /* 0x000ea20008000a00 */
[----:B------:R-:W-:Y:S02]  /*3c60*/  IMAD.U32 R6, RZ, RZ, UR40 ;  /* 0x00000028ff067e24 */ /* 0x000fe4000f8e00ff */
[----:B------:R-:W-:Y:S01]  /*3c70*/  IMAD.U32 R7, RZ, RZ, UR41 ;  /* 0x00000029ff077e24 */ /* 0x000fe2000f8e00ff */
[----:B------:R0:W-:Y:S01]  /*3c80*/  STL.64 [R1], R8 ;  /* 0x0000000801007387 */ /* 0x0001e20000100a00 */
[----:B--2---:R-:W-:Y:S02]  /*3c90*/  IMAD.U32 R4, RZ, RZ, UR4 ;  /* 0x00000004ff047e24 */ /* 0x004fe4000f8e00ff */
[----:B0-----:R-:W-:-:S07]  /*3ca0*/  IMAD.U32 R5, RZ, RZ, UR5 ;  /* 0x00000005ff057e24 */ /* 0x001fce000f8e00ff */
[----:B------:R-:W-:-:S07]  /*3cb0*/  LEPC R20, `(.L_x_12) ;  /* 0x000000001014794e */ /* 0x000fce0000000000 */
[----:B-1----:R-:W-:Y:S05]  /*3cc0*/  CALL.ABS.NOINC R10 ;  /* 0x000000000a007343 */ /* 0x002fea0003c00000 */
.L_x_12:
[----:B------:R0:W1:Y:S01]  /*3cd0*/  LDC.64 R8, c[0x4][R2] ;  /* 0x0100000002087b82 */ /* 0x0000620000000a00 */
[----:B------:R0:W-:Y:S01]  /*3ce0*/  STL.64 [R1], R22 ;  /* 0x0000001601007387 */ /* 0x0001e20000100a00 */
[----:B------:R-:W2:Y:S01]  /*3cf0*/  LDCU.64 UR4, c[0x4][0x18] ;  /* 0x01000300ff0477ac */ /* 0x000ea20008000a00 */
[----:B------:R-:W-:Y:S02]  /*3d00*/  IMAD.U32 R6, RZ, RZ, UR40 ;  /* 0x00000028ff067e24 */ /* 0x000fe4000f8e00ff */
[----:B------:R-:W-:Y:S02]  /*3d10*/  IMAD.U32 R7, RZ, RZ, UR41 ;  /* 0x00000029ff077e24 */ /* 0x000fe4000f8e00ff */
[----:B--2---:R-:W-:Y:S02]  /*3d20*/  IMAD.U32 R4, RZ, RZ, UR4 ;  /* 0x00000004ff047e24 */ /* 0x004fe4000f8e00ff */
[----:B0-----:R-:W-:-:S07]  /*3d30*/  IMAD.U32 R5, RZ, RZ, UR5 ;  /* 0x00000005ff057e24 */ /* 0x001fce000f8e00ff */
[----:B------:R-:W-:-:S07]  /*3d40*/  LEPC R20, `(.L_x_13) ;  /* 0x000000001014794e */ /* 0x000fce0000000000 */
[----:B-1----:R-:W-:Y:S05]  /*3d50*/  CALL.ABS.NOINC R8 ;  /* 0x0000000008007343 */ /* 0x002fea0003c00000 */
.L_x_13:
        /* <DEDUP_REMOVED lines=11> */
.L_x_14:
        /* <DEDUP_REMOVED lines=9> */
.L_x_15:
        /* <DEDUP_REMOVED lines=9> */
.L_x_16:
        /* <DEDUP_REMOVED lines=9> */
.L_x_17:
        /* <DEDUP_REMOVED lines=9> */
.L_x_18:
[----:B------:R-:W0:Y:S01]  /*4050*/  LDC.64 R2, c[0x4][R2] ;  /* 0x0100000002027b82 */ /* 0x000e220000000a00 */
[----:B------:R-:W1:Y:S01]  /*4060*/  LDCU.64 UR4, c[0x4][0x48] ;  /* 0x01000900ff0477ac */ /* 0x000e620008000a00 */
[----:B------:R-:W-:Y:S01]  /*4070*/  CS2R R6, SRZ ;  /* 0x0000000000067805 */ /* 0x000fe2000001ff00 */
[----:B-1----:R-:W-:Y:S02]  /*4080*/  IMAD.U32 R4, RZ, RZ, UR4 ;  /* 0x00000004ff047e24 */ /* 0x002fe4000f8e00ff */
[----:B------:R-:W-:-:S07]  /*4090*/  IMAD.U32 R5, RZ, RZ, UR5 ;  /* 0x00000005ff057e24 */ /* 0x000fce000f8e00ff */
[----:B------:R-:W-:-:S07]  /*40a0*/  LEPC R20, `(.L_x_19) ;  /* 0x000000001014794e */ /* 0x000fce0000000000 */
[----:B0-----:R-:W-:Y:S05]  /*40b0*/  CALL.ABS.NOINC R2 ;  /* 0x0000000002007343 */ /* 0x001fea0003c00000 */
.L_x_19:
[----:B------:R-:W-:Y:S05]  /*40c0*/  EXIT ;  /* 0x000000000000794d */ /* 0x000fea0003800000 */
.L_x_6:
[----:B------:R-:W-:Y:S02]  /*40d0*/  IMAD.MOV.U32 R12, RZ, RZ, RZ ;  /* 0x000000ffff0c7224 */ /* 0x000fe400078e00ff */
[----:B------:R-:W-:Y:S02]  /*40e0*/  IMAD.MOV.U32 R11, RZ, RZ, 0x1f ;  /* 0x0000001fff0b7424 */ /* 0x000fe400078e00ff */
[----:B------:R-:W-:-:S07]  /*40f0*/  IMAD.MOV.U32 R15, RZ, RZ, -0x1 ;  /* 0xffffffffff0f7424 */ /* 0x000fce00078e00ff */
[----:B------:R-:W-:Y:S05]  /*4100*/  WARPSYNC.COLLECTIVE R15, `(.L_x_20) ;  /* 0x000000000f087348 */ /* 0x000fea0003c00000 */
[----:B------:R0:W1:Y:S02]  /*4110*/  SHFL.IDX P6, R14, R13, R12, R11 ;  /* 0x0000000c0d0e7389 */ /* 0x00006400000c000b */
[----:B01----:R-:W-:Y:S05]  /*4120*/  ENDCOLLECTIVE ;  /* 0x000000000000791b */ /* 0x003fea0003800000 */
.L_x_20:
[----:B------:R-:W-:Y:S02]  /*4130*/  IMAD.MOV.U32 R12, RZ, RZ, 0x1 ;  /* 0x00000001ff0c7424 */ /* 0x000fe400078e00ff */
[----:B------:R-:W-:-:S07]  /*4140*/  IMAD.MOV.U32 R9, RZ, RZ, R14 ;  /* 0x000000ffff097224 */ /* 0x000fce00078e000e */
[----:B------:R-:W-:Y:S05]  /*4150*/  WARPSYNC.COLLECTIVE R15, `(.L_x_21) ;  /* 0x000000000f087348 */ /* 0x000fea0003c00000 */
[----:B------:R0:W1:Y:S02]  /*4160*/  SHFL.IDX P6, R14, R13, R12, R11 ;  /* 0x0000000c0d0e7389 */ /* 0x00006400000c000b */
[----:B01----:R-:W-:Y:S05]  /*4170*/  ENDCOLLECTIVE ;  /* 0x000000000000791b */ /* 0x003fea0003800000 */
.L_x_21:
[----:B------:R-:W-:-:S05]  /*4180*/  PRMT R8, R8, 0x5410, R9 ;  /* 0x0000541008087816 */ /* 0x000fca0000000009 */
[----:B------:R-:W-:Y:S02]  /*4190*/  HADD2 R9, R49.H0_H0, R8.H1_H1 ;  /* 0x3000000831097230 */ /* 0x000fe40000000800 */
[----:B------:R-:W-:Y:S02]  /*41a0*/  IMAD.MOV.U32 R12, RZ, RZ, 0x2 ;  /* 0x00000002ff0c7424 */ /* 0x000fe400078e00ff */
[----:B------:R-:W-:-:S07]  /*41b0*/  IMAD.MOV.U32 R10, RZ, RZ, R14 ;  /* 0x000000ffff0a7224 */ /* 0x000fce00078e000e */
[----:B------:R-:W-:Y:S05]  /*41c0*/  WARPSYNC.COLLECTIVE R15, `(.L_x_22) ;  /* 0x000000000f087348 */ /* 0x000fea0003c00000 */
[----:B------:R0:W1:Y:S02]  /*41d0*/  SHFL.IDX P6, R14, R13, R12, R11 ;  /* 0x0000000c0d0e7389 */ /* 0x00006400000c000b */
[----:B01----:R-:W-:Y:S05]  /*41e0*/  ENDCOLLECTIVE ;  /* 0x000000000000791b */ /* 0x003fea0003800000 */
.L_x_22:
[----:B------:R-:W-:-:S05]  /*41f0*/  PRMT R10, R10, 0x5410, R10 ;  /* 0x000054100a0a7816 */ /* 0x000fca000000000a */
[----:B------:R-:W-:-:S05]  /*4200*/  HADD2 R10, R49.H0_H0, R10.H1_H1 ;  /* 0x3000000a310a7230 */ /* 0x000fca0000000800 */
[----:B------:R-:W-:Y:S01]  /*4210*/  PRMT R9, R9, 0x5410, R10 ;  /* 0x0000541009097816 */ /* 0x000fe2000000000a */
[----:B------:R-:W-:Y:S02]  /*4220*/  IMAD.MOV.U32 R12, RZ, RZ, 0x3 ;  /* 0x00000003ff0c7424 */ /* 0x000fe400078e00ff */
[----:B------:R-:W-:-:S07]  /*4230*/  IMAD.MOV.U32 R30, RZ, RZ, R14 ;  /* 0x000000ffff1e7224 */ /* 0x000fce00078e000e */
[----:B------:R-:W-:Y:S05]  /*4240*/  WARPSYNC.COLLECTIVE R15, `(.L_x_23) ;  /* 0x000000000f087348 */ /* 0x000fea0003c00000 */
[----:B------:R0:W1:Y:S02]  /*4250*/  SHFL.IDX P6, R14, R13, R12, R11 ;  /* 0x0000000c0d0e7389 */ /* 0x00006400000c000b */
[----:B01----:R-:W-:Y:S05]  /*4260*/  ENDCOLLECTIVE ;  /* 0x000000000000791b */ /* 0x003fea0003800000 */
.L_x_23:
[----:B------:R-:W-:Y:S01]  /*4270*/  PRMT R30, R30, 0x5410, R30 ;  /* 0x000054101e1e7816 */ /* 0x000fe2000000001e */
[----:B------:R-:W-:Y:S02]  /*4280*/  IMAD.MOV.U32 R12, RZ, RZ, 0x4 ;  /* 0x00000004ff0c7424 */ /* 0x000fe400078e00ff */
[----:B------:R-:W-:-:S07]  /*4290*/  IMAD.MOV.U32 R31, RZ, RZ, R14 ;  /* 0x000000ffff1f7224 */ /* 0x000fce00078e000e */
[----:B------:R-:W-:Y:S05]  /*42a0*/  WARPSYNC.COLLECTIVE R15, `(.L_x_24) ;  /* 0x000000000f087348 */ /* 0x000fea0003c00000 */
[----:B------:R0:W1:Y:S02]  /*42b0*/  SHFL.IDX P6, R14, R13, R12, R11 ;  /* 0x0000000c0d0e7389 */ /* 0x00006400000c000b */
[----:B01----:R-:W-:Y:S05]  /*42c0*/  ENDCOLLECTIVE ;  /* 0x000000000000791b */ /* 0x003fea0003800000 */
.L_x_24:
[----:B------:R-:W-:Y:S01]  /*42d0*/  PRMT R31, R31, 0x5410, R31 ;  /* 0x000054101f1f7816 */ /* 0x000fe2000000001f */
[----:B------:R-:W-:Y:S02]  /*42e0*/  IMAD.MOV.U32 R12, RZ, RZ, 0x5 ;  /* 0x00000005ff0c7424 */ /* 0x000fe400078e00ff */
[----:B------:R-:W-:-:S07]  /*42f0*/  IMAD.MOV.U32 R32, RZ, RZ, R14 ;  /* 0x000000ffff207224 */ /* 0x000fce00078e000e */
[----:B------:R-:W-:Y:S05]  /*4300*/  WARPSYNC.COLLECTIVE R15, `(.L_x_25) ;  /* 0x000000000f087348 */ /* 0x000fea0003c00000 */
[----:B------:R0:W1:Y:S02]  /*4310*/  SHFL.IDX P6, R14, R13, R12, R11 ;  /* 0x0000000c0d0e7389 */ /* 0x00006400000c000b */
[----:B01----:R-:W-:Y:S05]  /*4320*/  ENDCOLLECTIVE ;  /* 0x000000000000791b */ /* 0x003fea0003800000 */
.L_x_25:
[----:B------:R-:W-:-:S05]  /*4330*/  PRMT R32, R32, 0x5410, R32 ;  /* 0x0000541020207816 */ /* 0x000fca0000000020 */
[----:B------:R-:W-:Y:S02]  /*4340*/  HADD2 R50, R49.H0_H0, R32.H1_H1 ;  /* 0x3000002031327230 */ /* 0x000fe40000000800 */
[----:B------:R-:W-:Y:S02]  /*4350*/  IMAD.MOV.U32 R12, RZ, RZ, 0x6 ;  /* 0x00000006ff0c7424 */ /* 0x000fe400078e00ff */
[----:B------:R-:W-:-:S07]  /*4360*/  IMAD.MOV.U32 R33, RZ, RZ, R14 ;  /* 0x000000ffff217224 */ /* 0x000fce00078e000e */
[----:B------:R-:W-:Y:S05]  /*4370*/  WARPSYNC.COLLECTIVE R15, `(.L_x_26) ;  /* 0x000000000f087348 */ /* 0x000fea0003c00000 */
[----:B------:R0:W1:Y:S02]  /*4380*/  SHFL.IDX P6, R14, R13, R12, R11 ;  /* 0x0000000c0d0e7389 */ /* 0x00006400000c000b */
[----:B01----:R-:W-:Y:S05]  /*4390*/  ENDCOLLECTIVE ;  /* 0x000000000000791b */ /* 0x003fea0003800000 */
.L_x_26:
[----:B------:R-:W-:Y:S01]  /*43a0*/  PRMT R33, R33, 0x5410, R33 ;  /* 0x0000541021217816 */ /* 0x000fe20000000021 */
[----:B------:R-:W-:Y:S02]  /*43b0*/  IMAD.MOV.U32 R12, RZ, RZ, 0x7 ;  /* 0x00000007ff0c7424 */ /* 0x000fe400078e00ff */
[----:B------:R-:W-:-:S07]  /*43c0*/  IMAD.MOV.U32 R34, RZ, RZ, R14 ;  /* 0x000000ffff227224 */ /* 0x000fce00078e000e */
[----:B------:R-:W-:Y:S05]  /*43d0*/  WARPSYNC.COLLECTIVE R15, `(.L_x_27) ;  /* 0x000000000f087348 */ /* 0x000fea0003c00000 */
[----:B------:R0:W1:Y:S02]  /*43e0*/  SHFL.IDX P6, R14, R13, R12, R11 ;  /* 0x0000000c0d0e7389 */ /* 0x00006400000c000b */
[----:B01----:R-:W-:Y:S05]  /*43f0*/  ENDCOLLECTIVE ;  /* 0x000000000000791b */ /* 0x003fea0003800000 */
.L_x_27:
[----:B------:R-:W-:-:S05]  /*4400*/  PRMT R34, R34, 0x5410, R34 ;  /* 0x0000541022227816 */ /* 0x000fca0000000022 */
[C---:B------:R-:W-:Y:S02]  /*4410*/  HADD2 R52, R49.reuse.H0_H0, R34.H1_H1 ;  /* 0x3000002231347230 */ /* 0x040fe40000000800 */
[C---:B------:R-:W-:Y:S02]  /*4420*/  HADD2 R11, R49.reuse.H0_H0, R30.H1_H1 ;  /* 0x3000001e310b7230 */ /* 0x040fe40000000800 */
[C---:B------:R-:W-:Y:S02]  /*4430*/  HADD2 R12, R49.reuse.H0_H0, R31.H1_H1 ;  /* 0x3000001f310c7230 */ /* 0x040fe40000000800 */
[----:B------:R-:W-:-:S03]  /*4440*/  HADD2 R15, R49.H0_H0, R33.H1_H1 ;  /* 0x30000021310f7230 */ /* 0x000fc60000000800 */
[----:B------:R-:W-:Y:S01]  /*4450*/  PRMT R51, R11, 0x5410, R12 ;  /* 0x000054100b337816 */ /* 0x000fe2000000000c */
[----:B------:R-:W-:Y:S01]  /*4460*/  IMAD.MOV.U32 R12, RZ, RZ, 0x8 ;  /* 0x00000008ff0c7424 */ /* 0x000fe200078e00ff */
[----:B------:R-:W-:Y:S01]  /*4470*/  PRMT R10, R50, 0x5410, R15 ;  /* 0x00005410320a7816 */ /* 0x000fe2000000000f */
[----:B------:R-:W-:Y:S01]  /*4480*/  IMAD.MOV.U32 R11, RZ, RZ, 0x1f ;  /* 0x0000001fff0b7424 */ /* 0x000fe200078e00ff */
[----:B------:R-:W-:Y:S01]  /*4490*/  PRMT R14, R14, 0x5410, R14 ;  /* 0x000054100e0e7816 */ /* 0x000fe2000000000e */
[----:B------:R-:W-:Y:S02]  /*44a0*/  IMAD.MOV.U32 R15, RZ, RZ, -0x1 ;  /* 0xffffffffff0f7424 */ /* 0x000fe400078e00ff */
[----:B------:R-:W-:Y:S02]  /*44b0*/  HMUL2 R50, R9, -0.5, -0.5 ;  /* 0xb800b80009327832 */ /* 0x000fe40000000000 */
[----:B------:R-:W-:Y:S02]  /*44c0*/  HMUL2 R10, R10, -0.5, -0.5 ;  /* 0xb800b8000a0a7832 */ /* 0x000fe40000000000 */
[----:B------:R-:W-:-:S02]  /*44d0*/  HADD2 R14, R49.H0_H0, R14.H1_H1 ;  /* 0x3000000e310e7230 */ /* 0x000fc40000000800 */
[----:B------:R-:W-:-:S03]  /*44e0*/  HMUL2 R51, R51, -0.5, -0.5 ;  /* 0xb800b80033337832 */ /* 0x000fc60000000000 */
[----:B------:R-:W-:-:S07]  /*44f0*/  PRMT R52, R52, 0x5410, R14 ;  /* 0x0000541034347816 */ /* 0x000fce000000000e */
[----:B------:R-:W-:Y:S05]  /*4500*/  WARPSYNC.COLLECTIVE R15, `(.L_x_28) ;  /* 0x000000000f087348 */ /* 0x000fea0003c00000 */
[----:B------:R0:W1:Y:S02]  /*4510*/  SHFL.IDX P6, R14, R13, R12, R11 ;  /* 0x0000000c0d0e7389 */ /* 0x00006400000c000b */
[----:B01----:R-:W-:Y:S05]  /*4520*/  ENDCOLLECTIVE ;  /* 0x000000000000791b */ /* 0x003fea0003800000 */
.L_x_28:
[----:B------:R0:W-:Y:S01]  /*4530*/  STS.64 [R2], R50 ;  /* 0x0000003202007388 */ /* 0x0001e20000000a00 */
[----:B------:R-:W-:Y:S02]  /*4540*/  IMAD.MOV.U32 R12, RZ, RZ, 0x9 ;  /* 0x00000009ff0c7424 */ /* 0x000fe400078e00ff */
[----:B------:R-:W-:-:S07]  /*4550*/  IMAD.MOV.U32 R35, RZ, RZ, R14 ;  /* 0x000000ffff237224 */ /* 0x000fce00078e000e */
[----:B0-----:R-:W-:Y:S05]  /*4560*/  WARPSYNC.COLLECTIVE R15, `(.L_x_29) ;  /* 0x000000000f087348 */ /* 0x001fea0003c00000 */
[----:B------:R1:W2:Y:S02]  /*4570*/  SHFL.IDX P6, R14, R13, R12, R11 ;  /* 0x0000000c0d0e7389 */ /* 0x0002a400000c000b */
[----:B012---:R-:W-:Y:S05]  /*4580*/  ENDCOLLECTIVE ;  /* 0x000000000000791b */ /* 0x007fea0003800000 */
.L_x_29:
[----:B------:R-:W-:Y:S01]  /*4590*/  PRMT R35, R35, 0x5410, R35 ;  /* 0x0000541023237816 */ /* 0x000fe20000000023 */
[----:B------:R-:W-:Y:S02]  /*45a0*/  IMAD.MOV.U32 R12, RZ, RZ, 0xa ;  /* 0x0000000aff0c7424 */ /* 0x000fe400078e00ff */
[----:B------:R-:W-:-:S07]  /*45b0*/  IMAD.MOV.U32 R36, RZ, RZ, R14 ;  /* 0x000000ffff247224 */ /* 0x000fce00078e000e */
[----:B------:R-:W-:Y:S05]  /*45c0*/  WARPSYNC.COLLECTIVE R15, `(.L_x_30) ;  /* 0x000000000f087348 */ /* 0x000fea0003c00000 */
[----:B------:R0:W1:Y:S02]  /*45d0*/  SHFL.IDX P6, R14, R13, R12, R11 ;  /* 0x0000000c0d0e7389 */ /* 0x00006400000c000b */
[----:B01----:R-:W-:Y:S05]  /*45e0*/  ENDCOLLECTIVE ;  /* 0x000000000000791b */ /* 0x003fea0003800000 */
.L_x_30:
[----:B------:R-:W-:Y:S01]  /*45f0*/  PRMT R36, R36, 0x5410, R36 ;  /* 0x0000541024247816 */ /* 0x000fe20000000024 */
[----:B------:R-:W-:Y:S02]  /*4600*/  IMAD.MOV.U32 R12, RZ, RZ, 0xb ;  /* 0x0000000bff0c7424 */ /* 0x000fe400078e00ff */
[----:B------:R-:W-:-:S07]  /*4610*/  IMAD.MOV.U32 R37, RZ, RZ, R14 ;  /* 0x000000ffff257224 */ /* 0x000fce00078e000e */
[----:B------:R-:W-:Y:S05]  /*4620*/  WARPSYNC.COLLECTIVE R15, `(.L_x_31) ;  /* 0x000000000f087348 */ /* 0x000fea0003c00000 */
[----:B------:R0:W1:Y:S02]  /*4630*/  SHFL.IDX P6, R14, R13, R12, R11 ;  /* 0x0000000c0d0e7389 */ /* 0x00006400000c000b */
[----:B01----:R-:W-:Y:S05]  /*4640*/  ENDCOLLECTIVE ;  /* 0x000000000000791b */ /* 0x003fea0003800000 */
.L_x_31:
[----:B------:R-:W-:Y:S01]  /*4650*/  PRMT R37, R37, 0x5410, R37 ;  /* 0x0000541025257816 */ /* 0x000fe20000000025 */
[----:B------:R-:W-:Y:S02]  /*4660*/  IMAD.MOV.U32 R12, RZ, RZ, 0xc ;  /* 0x0000000cff0c7424 */ /* 0x000fe400078e00ff */
[----:B------:R-:W-:-:S07]  /*4670*/  IMAD.MOV.U32 R38, RZ, RZ, R14 ;  /* 0x000000ffff267224 */ /* 0x000fce00078e000e */
[----:B------:R-:W-:Y:S05]  /*4680*/  WARPSYNC.COLLECTIVE R15, `(.L_x_32) ;  /* 0x000000000f087348 */ /* 0x000fea0003c00000 */
[----:B------:R0:W1:Y:S02]  /*4690*/  SHFL.IDX P6, R14, R13, R12, R11 ;  /* 0x0000000c0d0e7389 */ /* 0x00006400000c000b */
[----:B01----:R-:W-:Y:S05]  /*46a0*/  ENDCOLLECTIVE ;  /* 0x000000000000791b */ /* 0x003fea0003800000 */
.L_x_32:
[----:B------:R-:W-:Y:S01]  /*46b0*/  PRMT R38, R38, 0x5410, R38 ;  /* 0x0000541026267816 */ /* 0x000fe20000000026 */
[----:B------:R-:W-:Y:S02]  /*46c0*/  IMAD.MOV.U32 R12, RZ, RZ, 0xd ;  /* 0x0000000dff0c7424 */ /* 0x000fe400078e00ff */
[----:B------:R-:W-:-:S07]  /*46d0*/  IMAD.MOV.U32 R39, RZ, RZ, R14 ;  /* 0x000000ffff277224 */ /* 0x000fce00078e000e */
[----:B------:R-:W-:Y:S05]  /*46e0*/  WARPSYNC.COLLECTIVE R15, `(.L_x_33) ;  /* 0x000000000f087348 */ /* 0x000fea0003c00000 */
[----:B------:R0:W1:Y:S02]  /*46f0*/  SHFL.IDX P6, R14, R13, R12, R11 ;  /* 0x0000000c0d0e7389 */ /* 0x00006400000c000b */
[----:B01----:R-:W-:Y:S05]  /*4700*/  ENDCOLLECTIVE ;  /* 0x000000000000791b */ /* 0x003fea0003800000 */
.L_x_33:
[----:B------:R-:W-:Y:S01]  /*4710*/  PRMT R39, R39, 0x5410, R39 ;  /* 0x0000541027277816 */ /* 0x000fe20000000027 */
[----:B------:R-:W-:Y:S02]  /*4720*/  IMAD.MOV.U32 R12, RZ, RZ, 0xe ;  /* 0x0000000eff0c7424 */ /* 0x000fe400078e00ff */
[----:B------:R-:W-:-:S07]  /*4730*/  IMAD.MOV.U32 R9, RZ, RZ, R14 ;  /* 0x000000ffff097224 */ /* 0x000fce00078e000e */
[----:B------:R-:W-:Y:S05]  /*4740*/  WARPSYNC.COLLECTIVE R15, `(.L_x_34) ;  /* 0x000000000f087348 */ /* 0x000fea0003c00000 */
[----:B------:R0:W1:Y:S02]  /*4750*/  SHFL.IDX P6, R14, R13, R12, R11 ;  /* 0x0000000c0d0e7389 */ /* 0x00006400000c000b */
[----:B01----:R-:W-:Y:S05]  /*4760*/  ENDCOLLECTIVE ;  /* 0x000000000000791b */ /* 0x003fea0003800000 */
.L_x_34:
[----:B------:R-:W-:Y:S02]  /*4770*/  IMAD.MOV.U32 R12, RZ, RZ, 0xf ;  /* 0x0000000fff0c7424 */ /* 0x000fe400078e00ff */
[----:B------:R-:W-:-:S07]  /*4780*/  IMAD.MOV.U32 R30, RZ, RZ, R14 ;  /* 0x000000ffff1e7224 */ /* 0x000fce00078e000e */
[----:B------:R-:W-:Y:S05]  /*4790*/  WARPSYNC.COLLECTIVE R15, `(.L_x_35) ;  /* 0x000000000f087348 */ /* 0x000fea0003c00000 */
[----:B------:R0:W1:Y:S02]  /*47a0*/  SHFL.IDX P6, R14, R13, R12, R11 ;  /* 0x0000000c0d0e7389 */ /* 0x00006400000c000b */
[----:B01----:R-:W-:Y:S05]  /*47b0*/  ENDCOLLECTIVE ;  /* 0x000000000000791b */ /* 0x003fea0003800000 */
.L_x_35:
[----:B------:R-:W-:Y:S02]  /*47c0*/  HADD2 R30, R49.H0_H0, R30.H0_H0 ;  /* 0x2000001e311e7230 */ /* 0x000fe40000000800 */
[----:B------:R-:W-:Y:S02]  /*47d0*/  IMAD.MOV.U32 R12, RZ, RZ, 0x10 ;  /* 0x00000010ff0c7424 */ /* 0x000fe400078e00ff */
[----:B------:R-:W-:-:S07]  /*47e0*/  IMAD.MOV.U32 R31, RZ, RZ, R14 ;  /* 0x000000ffff1f7224 */ /* 0x000fce00078e000e */
[----:B------:R-:W-:Y:S05]  /*47f0*/  WARPSYNC.COLLECTIVE R15, `(.L_x_36) ;  /* 0x000000000f087348 */ /* 0x000fea0003c00000 */
[----:B------:R0:W1:Y:S02]  /*4800*/  SHFL.IDX P6, R14, R13, R12, R11 ;  /* 0x0000000c0d0e7389 */ /* 0x00006400000c000b */
[----:B01----:R-:W-:Y:S05]  /*4810*/  ENDCOLLECTIVE ;  /* 0x000000000000791b */ /* 0x003fea0003800000 */
.L_x_36:
[----:B------:R-:W-:Y:S02]  /*4820*/  HADD2 R31, R49.H0_H0, R31.H0_H0 ;  /* 0x2000001f311f7230 */ /* 0x000fe40000000800 */
[----:B------:R-:W-:Y:S02]  /*4830*/  IMAD.MOV.U32 R12, RZ, RZ, 0x11 ;  /* 0x00000011ff0c7424 */ /* 0x000fe400078e00ff */
[----:B------:R-:W-:-:S07]  /*4840*/  IMAD.MOV.U32 R32, RZ, RZ, R14 ;  /* 0x000000ffff207224 */ /* 0x000fce00078e000e */
[----:B------:R-:W-:Y:S05]  /*4850*/  WARPSYNC.COLLECTIVE R15, `(.L_x_37) ;  /* 0x000000000f087348 */ /* 0x000fea0003c00000 */
[----:B------:R0:W1:Y:S02]  /*4860*/  SHFL.IDX P6, R14, R13, R12, R11 ;  /* 0x0000000c0d0e7389 */ /* 0x00006400000c000b */
[----:B01----:R-:W-:Y:S05]  /*4870*/  ENDCOLLECTIVE ;  /* 0x000000000000791b */ /* 0x003fea0003800000 */
.L_x_37:
[----:B------:R-:W-:Y:S02]  /*4880*/  HADD2 R32, R49.H0_H0, R32.H0_H0 ;  /* 0x2000002031207230 */ /* 0x000fe40000000800 */
[----:B------:R-:W-:Y:S02]  /*4890*/  IMAD.MOV.U32 R12, RZ, RZ, 0x12 ;  /* 0x00000012ff0c7424 */ /* 0x000fe400078e00ff */
[----:B------:R-:W-:-:S07]  /*48a0*/  IMAD.MOV.U32 R33, RZ, RZ, R14 ;  /* 0x000000ffff217224 */ /* 0x000fce00078e000e */
[----:B------:R-:W-:Y:S05]  /*48b0*/  WARPSYNC.COLLECTIVE R15, `(.L_x_38) ;  /* 0x000000000f087348 */ /* 0x000fea0003c00000 */
[----:B------:R0:W1:Y:S02]  /*48c0*/  SHFL.IDX P6, R14, R13, R12, R11 ;  /* 0x0000000c0d0e7389 */ /* 0x00006400000c000b */
[----:B01----:R-:W-:Y:S05]  /*48d0*/  ENDCOLLECTIVE ;  /* 0x000000000000791b */ /* 0x003fea0003800000 */
.L_x_38:
[----:B------:R-:W-:Y:S02]  /*48e0*/  IMAD.MOV.U32 R12, RZ, RZ, 0x13 ;  /* 0x00000013ff0c7424 */ /* 0x000fe400078e00ff */
[----:B------:R-:W-:-:S07]  /*48f0*/  IMAD.MOV.U32 R34, RZ, RZ, R14 ;  /* 0x000000ffff227224 */ /* 0x000fce00078e000e */
[----:B------:R-:W-:Y:S05]  /*4900*/  WARPSYNC.COLLECTIVE R15, `(.L_x_39) ;  /* 0x000000000f087348 */ /* 0x000fea0003c00000 */
[----:B------:R0:W1:Y:S02]  /*4910*/  SHFL.IDX P6, R14, R13, R12, R11 ;  /* 0x0000000c0d0e7389 */ /* 0x00006400000c000b */
[----:B01----:R-:W-:Y:S05]  /*4920*/  ENDCOLLECTIVE ;  /* 0x000000000000791b */ /* 0x003fea0003800000 */
.L_x_39:
[----:B------:R-:W-:Y:S02]  /*4930*/  HADD2 R34, R49.H0_H0, R34.H0_H0 ;  /* 0x2000002231227230 */ /* 0x000fe40000000800 */
[----:B------:R-:W-:Y:S02]  /*4940*/  IMAD.MOV.U32 R12, RZ, RZ, 0x14 ;  /* 0x00000014ff0c7424 */ /* 0x000fe400078e00ff */
[----:B------:R-:W-:-:S07]  /*4950*/  IMAD.MOV.U32 R40, RZ, RZ, R14 ;  /* 0x000000ffff287224 */ /* 0x000fce00078e000e */
[----:B------:R-:W-:Y:S05]  /*4960*/  WARPSYNC.COLLECTIVE R15, `(.L_x_40) ;  /* 0x000000000f087348 */ /* 0x000fea0003c00000 */
[----:B------:R0:W1:Y:S02]  /*4970*/  SHFL.IDX P6, R14, R13, R12, R11 ;  /* 0x0000000c0d0e7389 */ /* 0x00006400000c000b */
[----:B01----:R-:W-:Y:S05]  /*4980*/  ENDCOLLECTIVE ;  /* 0x000000000000791b */ /* 0x003fea0003800000 */
.L_x_40:
[----:B------:R-:W-:-:S05]  /*4990*/  HADD2 R40, R49.H0_H0, R40.H0_H0 ;  /* 0x2000002831287230 */ /* 0x000fca0000000800 */
[----:B------:R-:W-:Y:S01]  /*49a0*/  PRMT R34, R34, 0x5410, R40 ;  /* 0x0000541022227816 */ /* 0x000fe20000000028 */
[----:B------:R-:W-:Y:S02]  /*49b0*/  IMAD.MOV.U32 R12, RZ, RZ, 0x15 ;  /* 0x00000015ff0c7424 */ /* 0x000fe400078e00ff */
[----:B------:R-:W-:-:S07]  /*49c0*/  IMAD.MOV.U32 R41, RZ, RZ, R14 ;  /* 0x000000ffff297224 */ /* 0x000fce00078e000e */
[----:B------:R-:W-:Y:S05]  /*49d0*/  WARPSYNC.COLLECTIVE R15, `(.L_x_41) ;  /* 0x000000000f087348 */ /* 0x000fea0003c00000 */
[----:B------:R0:W1:Y:S02]  /*49e0*/  SHFL.IDX P6, R14, R13, R12, R11 ;  /* 0x0000000c0d0e7389 */ /* 0x00006400000c000b */
[----:B01----:R-:W-:Y:S05]  /*49f0*/  ENDCOLLECTIVE ;  /* 0x000000000000791b */ /* 0x003fea0003800000 */
.L_x_41:
[----:B------:R-:W-:Y:S02]  /*4a00*/  HADD2 R41, R49.H0_H0, R41.H0_H0 ;  /* 0x2000002931297230 */ /* 0x000fe40000000800 */
[----:B------:R-:W-:Y:S02]  /*4a10*/  IMAD.MOV.U32 R12, RZ, RZ, 0x16 ;  /* 0x00000016ff0c7424 */ /* 0x000fe400078e00ff */
[----:B------:R-:W-:-:S07]  /*4a20*/  IMAD.MOV.U32 R42, RZ, RZ, R14 ;  /* 0x000000ffff2a7224 */ /* 0x000fce00078e000e */
[----:B------:R-:W-:Y:S05]  /*4a30*/  WARPSYNC.COLLECTIVE R15, `(.L_x_42) ;  /* 0x000000000f087348 */ /* 0x000fea0003c00000 */
[----:B------:R0:W1:Y:S02]  /*4a40*/  SHFL.IDX P6, R14, R13, R12, R11 ;  /* 0x0000000c0d0e7389 */ /* 0x00006400000c000b */
[----:B01----:R-:W-:Y:S05]  /*4a50*/  ENDCOLLECTIVE ;  /* 0x000000000000791b */ /* 0x003fea0003800000 */
.L_x_42:
[----:B------:R-:W-:-:S05]  /*4a60*/  HADD2 R42, R49.H0_H0, R42.H0_H0 ;  /* 0x2000002a312a7230 */ /* 0x000fca0000000800 */
[----:B------:R-:W-:Y:S01]  /*4a70*/  PRMT R41, R41, 0x5410, R42 ;  /* 0x0000541029297816 */ /* 0x000fe2000000002a */
[----:B------:R-:W-:Y:S02]  /*4a80*/  IMAD.MOV.U32 R12, RZ, RZ, 0x17 ;  /* 0x00000017ff0c7424 */ /* 0x000fe400078e00ff */
[----:B------:R-:W-:-:S07]  /*4a90*/  IMAD.MOV.U32 R43, RZ, RZ, R14 ;  /* 0x000000ffff2b7224 */ /* 0x000fce00078e000e */
[----:B------:R-:W-:Y:S05]  /*4aa0*/  WARPSYNC.COLLECTIVE R15, `(.L_x_43) ;  /* 0x000000000f087348 */ /* 0x000fea0003c00000 */
[----:B------:R0:W1:Y:S02]  /*4ab0*/  SHFL.IDX P6, R14, R13, R12, R11 ;  /* 0x0000000c0d0e7389 */ /* 0x00006400000c000b */
[----:B01----:R-:W-:Y:S05]  /*4ac0*/  ENDCOLLECTIVE ;  /* 0x000000000000791b */ /* 0x003fea0003800000 */
.L_x_43:
[----:B------:R-:W-:Y:S02]  /*4ad0*/  HADD2 R43, R49.H0_H0, R43.H0_H0 ;  /* 0x2000002b312b7230 */ /* 0x000fe40000000800 */
[----:B------:R-:W-:Y:S02]  /*4ae0*/  IMAD.MOV.U32 R12, RZ, RZ, 0x18 ;  /* 0x00000018ff0c7424 */ /* 0x000fe400078e00ff */
[----:B------:R-:W-:-:S07]  /*4af0*/  IMAD.MOV.U32 R44, RZ, RZ, R14 ;  /* 0x000000ffff2c7224 */ /* 0x000fce00078e000e */
[----:B------:R-:W-:Y:S05]  /*4b00*/  WARPSYNC.COLLECTIVE R15, `(.L_x_44) ;  /* 0x000000000f087348 */ /* 0x000fea0003c00000 */
[----:B------:R0:W1:Y:S02]  /*4b10*/  SHFL.IDX P6, R14, R13, R12, R11 ;  /* 0x0000000c0d0e7389 */ /* 0x00006400000c000b */
[----:B01----:R-:W-:Y:S05]  /*4b20*/  ENDCOLLECTIVE ;  /* 0x000000000000791b */ /* 0x003fea0003800000 */
.L_x_44:
[----:B------:R-:W-:-:S05]  /*4b30*/  HADD2 R44, R49.H0_H0, R44.H0_H0 ;  /* 0x2000002c312c7230 */ /* 0x000fca0000000800 */
[----:B------:R-:W-:Y:S01]  /*4b40*/  PRMT R43, R43, 0x5410, R44 ;  /* 0x000054102b2b7816 */ /* 0x000fe2000000002c */
[----:B------:R-:W-:Y:S02]  /*4b50*/  IMAD.MOV.U32 R12, RZ, RZ, 0x19 ;  /* 0x00000019ff0c7424 */ /* 0x000fe400078e00ff */
[----:B------:R-:W-:-:S07]  /*4b60*/  IMAD.MOV.U32 R45, RZ, RZ, R14 ;  /* 0x000000ffff2d7224 */ /* 0x000fce00078e000e */
[----:B------:R-:W-:Y:S05]  /*4b70*/  WARPSYNC.COLLECTIVE R15, `(.L_x_45) ;  /* 0x000000000f087348 */ /* 0x000fea0003c00000 */
[----:B------:R0:W1:Y:S02]  /*4b80*/  SHFL.IDX P6, R14, R13, R12, R11 ;  /* 0x0000000c0d0e7389 */ /* 0x00006400000c000b */
[----:B01----:R-:W-:Y:S05]  /*4b90*/  ENDCOLLECTIVE ;  /* 0x000000000000791b */ /* 0x003fea0003800000 */
.L_x_45:
[----:B------:R-:W-:Y:S02]  /*4ba0*/  HADD2 R45, R49.H0_H0, R45.H0_H0 ;  /* 0x2000002d312d7230 */ /* 0x000fe40000000800 */
[----:B------:R-:W-:Y:S02]  /*4bb0*/  IMAD.MOV.U32 R12, RZ, RZ, 0x1a ;  /* 0x0000001aff0c7424 */ /* 0x000fe400078e00ff */
[----:B------:R-:W-:-:S07]  /*4bc0*/  IMAD.MOV.U32 R46, RZ, RZ, R14 ;  /* 0x000000ffff2e7224 */ /* 0x000fce00078e000e */
[----:B------:R-:W-:Y:S05]  /*4bd0*/  WARPSYNC.COLLECTIVE R15, `(.L_x_46) ;  /* 0x000000000f087348 */ /* 0x000fea0003c00000 */
[----:B------:R0:W1:Y:S02]  /*4be0*/  SHFL.IDX P6, R14, R13, R12, R11 ;  /* 0x0000000c0d0e7389 */ /* 0x00006400000c000b */
[----:B01----:R-:W-:Y:S05]  /*4bf0*/  ENDCOLLECTIVE ;  /* 0x000000000000791b */ /* 0x003fea0003800000 */
.L_x_46:
[----:B------:R-:W-:-:S05]  /*4c00*/  HADD2 R46, R49.H0_H0, R46.H0_H0 ;  /* 0x2000002e312e7230 */ /* 0x000fca0000000800 */
[----:B------:R-:W-:Y:S01]  /*4c10*/  PRMT R45, R45, 0x5410, R46 ;  /* 0x000054102d2d7816 */ /* 0x000fe2000000002e */
[----:B------:R-:W-:Y:S02]  /*4c20*/  IMAD.MOV.U32 R12, RZ, RZ, 0x1b ;  /* 0x0000001bff0c7424 */ /* 0x000fe400078e00ff */
[----:B------:R-:W-:-:S07]  /*4c30*/  IMAD.MOV.U32 R47, RZ, RZ, R14 ;  /* 0x000000ffff2f7224 */ /* 0x000fce00078e000e */
[----:B------:R-:W-:Y:S05]  /*4c40*/  WARPSYNC.COLLECTIVE R15, `(.L_x_47) ;  /* 0x000000000f087348 */ /* 0x000fea0003c00000 */
[----:B------:R0:W1:Y:S02]  /*4c50*/  SHFL.IDX P6, R14, R13, R12, R11 ;  /* 0x0000000c0d0e7389 */ /* 0x00006400000c000b */
[----:B01----:R-:W-:Y:S05]  /*4c60*/  ENDCOLLECTIVE ;  /* 0x000000000000791b */ /* 0x003fea0003800000 */
.L_x_47:
[C---:B------:R-:W-:Y:S02]  /*4c70*/  HADD2 R47, R49.reuse.H0_H0, R47.H0_H0 ;  /* 0x2000002f312f7230 */ /* 0x040fe40000000800 */
[----:B------:R-:W-:Y:S01]  /*4c80*/  HMUL2 R11, R52, -0.5, -0.5 ;  /* 0xb800b800340b7832 */ /* 0x000fe20000000000 */
[----:B------:R-:W-:Y:S01]  /*4c90*/  PRMT R12, R9, 0x7610, R12 ;  /* 0x00007610090c7816 */ /* 0x000fe2000000000c */
[C---:B------:R-:W-:Y:S02]  /*4ca0*/  HADD2 R9, R49.reuse.H0_H0, R36.H1_H1 ;  /* 0x3000002431097230 */ /* 0x040fe40000000800 */
[C---:B------:R-:W-:Y:S01]  /*4cb0*/  HADD2 R15, R49.reuse.H0_H0, R35.H1_H1 ;  /* 0x30000023310f7230 */ /* 0x040fe20000000800 */
[----:B------:R0:W-:Y:S01]  /*4cc0*/  STS.64 [R2+0x8], R10 ;  /* 0x0000080a02007388 */ /* 0x0001e20000000a00 */
[C---:B------:R-:W-:Y:S01]  /*4cd0*/  HADD2 R36, R49.reuse.H0_H0, R37.H1_H1 ;  /* 0x3000002531247230 */ /* 0x040fe20000000800 */
[----:B------:R-:W-:Y:S01]  /*4ce0*/  PRMT R35, R30, 0x5410, R31 ;  /* 0x000054101e237816 */ /* 0x000fe2000000001f */
[----:B------:R-:W-:-:S02]  /*4cf0*/  HADD2 R12, R49.H0_H0, R12.H0_H0 ;  /* 0x2000000c310c7230 */ /* 0x000fc40000000800 */
[C---:B------:R-:W-:Y:S02]  /*4d00*/  HADD2 R37, R49.reuse.H0_H0, R33.H0_H0 ;  /* 0x2000002131257230 */ /* 0x040fe40000000800 */
[----:B------:R-:W-:-:S03]  /*4d10*/  HADD2 R30, R49.H0_H0, R14.H0_H0 ;  /* 0x2000000e311e7230 */ /* 0x000fc60000000800 */
[----:B------:R-:W-:Y:S02]  /*4d20*/  PRMT R37, R32, 0x5410, R37 ;  /* 0x0000541020257816 */ /* 0x000fe40000000025 */
[----:B------:R-:W-:Y:S01]  /*4d30*/  PRMT R47, R47, 0x5410, R30 ;  /* 0x000054102f2f7816 */ /* 0x000fe2000000001e */
[C---:B0-----:R-:W-:Y:S01]  /*4d40*/  HADD2 R11, R49.reuse.H0_H0, R38.H1_H1 ;  /* 0x30000026310b7230 */ /* 0x041fe20000000800 */
[----:B------:R-:W-:Y:S01]  /*4d50*/  PRMT R10, R15, 0x5410, R9 ;  /* 0x000054100f0a7816 */ /* 0x000fe20000000009 */
[----:B------:R-:W-:Y:S02]  /*4d60*/  HADD2 R38, R49.H0_H0, R39.H1_H1 ;  /* 0x3000002731267230 */ /* 0x000fe40000000800 */
[----:B------:R-:W-:Y:S01]  /*4d70*/  IMAD.MOV.U32 R15, RZ, RZ, -0x1 ;  /* 0xffffffffff0f7424 */ /* 0x000fe200078e00ff */
[----:B------:R-:W-:Y:S01]  /*4d80*/  PRMT R36, R36, 0x5410, R11 ;  /* 0x0000541024247816 */ /* 0x000fe2000000000b */
[----:B------:R-:W-:Y:S01]  /*4d90*/  IMAD.MOV.U32 R11, RZ, RZ, 0x1f ;  /* 0x0000001fff0b7424 */ /* 0x000fe200078e00ff */
[----:B------:R-:W-:Y:S01]  /*4da0*/  PRMT R33, R38, 0x5410, R12 ;  /* 0x0000541026217816 */ /* 0x000fe2000000000c */
[----:B------:R-:W-:-:S02]  /*4db0*/  IMAD.MOV.U32 R12, RZ, RZ, 0x1c ;  /* 0x0000001cff0c7424 */ /* 0x000fc400078e00ff */
[----:B------:R-:W-:Y:S02]  /*4dc0*/  HMUL2 R30, R10, -0.5, -0.5 ;  /* 0xb800b8000a1e7832 */ /* 0x000fe40000000000 */
[----:B------:R-:W-:-:S07]  /*4dd0*/  HMUL2 R31, R36, -0.5, -0.5 ;  /* 0xb800b800241f7832 */ /* 0x000fce0000000000 */
[----:B------:R-:W-:Y:S05]  /*4de0*/  WARPSYNC.COLLECTIVE R15, `(.L_x_48) ;  /* 0x000000000f087348 */ /* 0x000fea0003c00000 */
[----:B------:R0:W1:Y:S02]  /*4df0*/  SHFL.IDX P6, R14, R13, R12, R11 ;  /* 0x0000000c0d0e7389 */ /* 0x00006400000c000b */
[----:B01----:R-:W-:Y:S05]  /*4e00*/  ENDCOLLECTIVE ;  /* 0x000000000000791b */ /* 0x003fea0003800000 */
.L_x_48:
[----:B------:R-:W-:Y:S02]  /*4e10*/  HMUL2 R32, R33, -0.5, -0.5 ;  /* 0xb800b80021207832 */ /* 0x000fe40000000000 */
[----:B------:R-:W-:Y:S01]  /*4e20*/  HMUL2 R33, R35, -0.5, -0.5 ;  /* 0xb800b80023217832 */ /* 0x000fe20000000000 */
[----:B------:R0:W-:Y:S01]  /*4e30*/  STS.64 [R2+0x10], R30 ;  /* 0x0000101e02007388 */ /* 0x0001e20000000a00 */
[----:B------:R-:W-:Y:S02]  /*4e40*/  HMUL2 R10, R37, -0.5, -0.5 ;  /* 0xb800b800250a7832 */ /* 0x000fe40000000000 */
[----:B------:R-:W-:Y:S01]  /*4e50*/  HMUL2 R35, R43, -0.5, -0.5 ;  /* 0xb800b8002b237832 */ /* 0x000fe20000000000 */
[----:B------:R0:W-:Y:S01]  /*4e60*/  STS.64 [R2+0x18], R32 ;  /* 0x0000182002007388 */ /* 0x0001e20000000a00 */
[----:B------:R-:W-:Y:S02]  /*4e70*/  HMUL2 R36, R45, -0.5, -0.5 ;  /* 0xb800b8002d247832 */ /* 0x000fe40000000000 */
[----:B------:R-:W-:-:S02]  /*4e80*/  HMUL2 R37, R47, -0.5, -0.5 ;  /* 0xb800b8002f257832 */ /* 0x000fc40000000000 */
[----:B------:R-:W-:-:S03]  /*4e90*/  IMAD.MOV.U32 R12, RZ, RZ, 0x1d ;  /* 0x0000001dff0c7424 */ /* 0x000fc600078e00ff */
[----:B------:R0:W-:Y:S01]  /*4ea0*/  STS.64 [R2+0x30], R36 ;  /* 0x0000302402007388 */ /* 0x0001e20000000a00 */
[----:B------:R-:W-:-:S07]  /*4eb0*/  IMAD.MOV.U32 R9, RZ, RZ, R14 ;  /* 0x000000ffff097224 */ /* 0x000fce00078e000e */
[----:B0-----:R-:W-:Y:S05]  /*4ec0*/  WARPSYNC.COLLECTIVE R15, `(.L_x_49) ;  /* 0x000000000f087348 */ /* 0x001fea0003c00000 */
[----:B------:R1:W2:Y:S02]  /*4ed0*/  SHFL.IDX P6, R14, R13, R12, R11 ;  /* 0x0000000c0d0e7389 */ /* 0x0002a400000c000b */
[----:B012---:R-:W-:Y:S05]  /*4ee0*/  ENDCOLLECTIVE ;  /* 0x000000000000791b */ /* 0x007fea0003800000 */
.L_x_49:
[----:B------:R-:W-:Y:S02]  /*4ef0*/  HADD2 R9, R49.H0_H0, R9.H0_H0 ;  /* 0x2000000931097230 */ /* 0x000fe40000000800 */
[----:B------:R-:W-:Y:S02]  /*4f00*/  IMAD.MOV.U32 R12, RZ, RZ, 0x1e ;  /* 0x0000001eff0c7424 */ /* 0x000fe400078e00ff */
[----:B------:R-:W-:-:S07]  /*4f10*/  IMAD.MOV.U32 R38, RZ, RZ, R14 ;  /* 0x000000ffff267224 */ /* 0x000fce00078e000e */
[----:B------:R-:W-:Y:S05]  /*4f20*/  WARPSYNC.COLLECTIVE R15, `(.L_x_50) ;  /* 0x000000000f087348 */ /* 0x000fea0003c00000 */
[----:B------:R0:W1:Y:S02]  /*4f30*/  SHFL.IDX P6, R14, R13, R12, R11 ;  /* 0x0000000c0d0e7389 */ /* 0x00006400000c000b */
[----:B01----:R-:W-:Y:S05]  /*4f40*/  ENDCOLLECTIVE ;  /* 0x000000000000791b */ /* 0x003fea0003800000 */
.L_x_50:
[----:B------:R-:W-:-:S05]  /*4f50*/  HADD2 R38, R49.H0_H0, R38.H0_H0 ;  /* 0x2000002631267230 */ /* 0x000fca0000000800 */
[----:B------:R-:W-:Y:S01]  /*4f60*/  PRMT R9, R9, 0x5410, R38 ;  /* 0x0000541009097816 */ /* 0x000fe20000000026 */
[----:B------:R-:W-:Y:S02]  /*4f70*/  IMAD.MOV.U32 R12, RZ, RZ, 0x1f ;  /* 0x0000001fff0c7424 */ /* 0x000fe400078e00ff */
[----:B------:R-:W-:-:S07]  /*4f80*/  IMAD.MOV.U32 R39, RZ, RZ, R14 ;  /* 0x000000ffff277224 */ /* 0x000fce00078e000e */
[----:B------:R-:W-:Y:S05]  /*4f90*/  WARPSYNC.COLLECTIVE R15, `(.L_x_51) ;  /* 0x000000000f087348 */ /* 0x000fea0003c00000 */
[----:B------:R0:W1:Y:S02]  /*4fa0*/  SHFL.IDX P6, R14, R13, R12, R11 ;  /* 0x0000000c0d0e7389 */ /* 0x00006400000c000b */
[----:B01----:R-:W-:Y:S05]  /*4fb0*/  ENDCOLLECTIVE ;  /* 0x000000000000791b */ /* 0x003fea0003800000 */
.L_x_51:
[----:B------:R-:W-:Y:S02]  /*4fc0*/  HADD2 R39, R49.H0_H0, R39.H0_H0 ;  /* 0x2000002731277230 */ /* 0x000fe40000000800 */
[----:B------:R-:W-:Y:S02]  /*4fd0*/  HMUL2 R11, R34, -0.5, -0.5 ;  /* 0xb800b800220b7832 */ /* 0x000fe40000000000 */
[----:B------:R-:W-:-:S03]  /*4fe0*/  HMUL2 R34, R41, -0.5, -0.5 ;  /* 0xb800b80029227832 */ /* 0x000fc60000000000 */
[----:B------:R0:W-:Y:S04]  /*4ff0*/  STS.64 [R2+0x20], R10 ;  /* 0x0000200a02007388 */ /* 0x0001e80000000a00 */
[----:B------:R1:W-:Y:S01]  /*5000*/  STS.64 [R2+0x28], R34 ;  /* 0x0000282202007388 */ /* 0x0003e20000000a00 */
[----:B0-----:R-:W-:Y:S01]  /*5010*/  HMUL2 R10, R9, -0.5, -0.5 ;  /* 0xb800b800090a7832 */ /* 0x001fe20000000000 */
[----:B------:R-:W-:Y:S06]  /*5020*/  BRA `(.L_x_52) ;  /* 0xffffffc800287947 */ /* 0x000fec000383ffff */
.L_x_53:
[----:B------:R-:W-:-:S00]  /*5030*/  BRA `(.L_x_53) ;  /* 0xfffffffc00fc7947 */ /* 0x000fc0000383ffff */
[----:B------:R-:W-:-:S00]  /*5040*/  NOP ;  /* 0x0000000000007918 */ /* 0x000fc00000000000 */
        /* <DEDUP_REMOVED lines=11> */
.L_x_68:


//--------------------- .text._Z25assign_labels_very_slowlyPfS_Piiii --------------------------
	.section	.text._Z25assign_labels_very_slowlyPfS_Piiii,"ax",@progbits
	.align	128
        .global         _Z25assign_labels_very_slowlyPfS_Piiii
        .type           _Z25assign_labels_very_slowlyPfS_Piiii,@function
        .size           _Z25assign_labels_very_slowlyPfS_Piiii,(.L_x_69 - _Z25assign_labels_very_slowlyPfS_Piiii)
        .other          _Z25assign_labels_very_slowlyPfS_Piiii,@"STO_CUDA_ENTRY STV_DEFAULT"
_Z25assign_labels_very_slowlyPfS_Piiii:
.text._Z25assign_labels_very_slowlyPfS_Piiii:
[----:B------:R-:W-:Y:S01]  /*0000*/  LDC R1, c[0x0][0x37c] ;  /* 0x0000df00ff017b82 */ /* 0x000fe20000000800 */
[----:B------:R-:W0:Y:S07]  /*0010*/  S2R R3, SR_TID.X ;  /* 0x0000000000037919 */ /* 0x000e2e0000002100 */
[----:B------:R-:W0:Y:S01]  /*0020*/  S2UR UR4, SR_CTAID.X ;  /* 0x00000000000479c3 */ /* 0x000e220000002500 */
[----:B------:R-:W1:Y:S07]  /*0030*/  LDCU UR5, c[0x0][0x39c] ;  /* 0x00007380ff0577ac */ /* 0x000e6e0008000800 */
[----:B------:R-:W0:Y:S02]  /*0040*/  LDC R0, c[0x0][0x360] ;  /* 0x0000d800ff007b82 */ /* 0x000e240000000800 */
[----:B0-----:R-:W-:-:S05]  /*0050*/  IMAD R0, R0, UR4, R3 ;  /* 0x0000000400007c24 */ /* 0x001fca000f8e0203 */
[----:B-1----:R-:W-:-:S13]  /*0060*/  ISETP.GE.AND P0, PT, R0, UR5, PT ;  /* 0x0000000500007c0c */ /* 0x002fda000bf06270 */
[----:B------:R-:W-:Y:S05]  /*0070*/  @P0 EXIT ;  /* 0x000000000000094d */ /* 0x000fea0003800000 */
[----:B------:R-:W0:Y:S01]  /*0080*/  LDCU UR4, c[0x0][0x3a0] ;  /* 0x00007400ff0477ac */ /* 0x000e220008000800 */
[----:B------:R-:W-:Y:S01]  /*0090*/  IMAD.MOV.U32 R2, RZ, RZ, -0x1 ;  /* 0xffffffffff027424 */ /* 0x000fe200078e00ff */
[----:B------:R-:W1:Y:S01]  /*00a0*/  LDCU.64 UR6, c[0x0][0x358] ;  /* 0x00006b00ff0677ac */ /* 0x000e620008000a00 */
[----:B0-----:R-:W-:-:S09]  /*00b0*/  UISETP.GE.AND UP0, UPT, UR4, 0x1, UPT ;  /* 0x000000010400788c */ /* 0x001fd2000bf06270 */
[----:B-1----:R-:W-:Y:S05]  /*00c0*/  BRA.U !UP0, `(.L_x_54) ;  /* 0x0000000d081c7547 */ /* 0x002fea000b800000 */
[----:B------:R-:W0:Y:S02]  /*00d0*/  LDC R7, c[0x0][0x398] ;  /* 0x0000e600ff077b82 */ /* 0x000e240000000800 */
[----:B0-----:R-:W-:-:S13]  /*00e0*/  ISETP.GE.AND P0, PT, R7, 0x1, PT ;  /* 0x000000010700780c */ /* 0x001fda0003f06270 */
[----:B------:R-:W-:Y:S05]  /*00f0*/  @!P0 BRA `(.L_x_55) ;  /* 0x00000008003c8947 */ /* 0x000fea0003800000 */
[----:B------:R-:W0:Y:S01]  /*0100*/  LDCU.64 UR4, c[0x0][0x388] ;  /* 0x00007100ff0477ac */ /* 0x000e220008000a00 */
[C---:B------:R-:W-:Y:S01]  /*0110*/  LOP3.LUT R6, R7.reuse, 0x7ffffff8, RZ, 0xc0, !PT ;  /* 0x7ffffff807067812 */ /* 0x040fe200078ec0ff */
[----:B------:R-:W-:Y:S01]  /*0120*/  IMAD R3, R0, R7, RZ ;  /* 0x0000000700037224 */ /* 0x000fe200078e02ff */
[C---:B------:R-:W-:Y:S01]  /*0130*/  LOP3.LUT R4, R7.reuse, 0x7, RZ, 0xc0, !PT ;  /* 0x0000000707047812 */ /* 0x040fe200078ec0ff */
[----:B------:R-:W-:Y:S01]  /*0140*/  IMAD.MOV.U32 R9, RZ, RZ, RZ ;  /* 0x000000ffff097224 */ /* 0x000fe200078e00ff */
[----:B------:R-:W-:Y:S01]  /*0150*/  LOP3.LUT R5, R7, 0x3, RZ, 0xc0, !PT ;  /* 0x0000000307057812 */ /* 0x000fe200078ec0ff */
[----:B------:R-:W-:Y:S01]  /*0160*/  IMAD.MOV.U32 R7, RZ, RZ, RZ ;  /* 0x000000ffff077224 */ /* 0x000fe200078e00ff */
[----:B------:R-:W-:Y:S02]  /*0170*/  MOV R2, 0xffffffff ;  /* 0xffffffff00027802 */ /* 0x000fe40000000f00 */
[----:B------:R-:W-:Y:S01]  /*0180*/  IADD3 R8, PT, PT, -R6, RZ, RZ ;  /* 0x000000ff06087210 */ /* 0x000fe20007ffe1ff */
[----:B0-----:R-:W-:-:S04]  /*0190*/  UIADD3 UR4, UP0, UPT, UR4, 0x10, URZ ;  /* 0x0000001004047890 */ /* 0x001fc8000ff1e0ff */
[----:B------:R-:W-:-:S12]  /*01a0*/  UIADD3.X UR5, UPT, UPT, URZ, UR5, URZ, UP0, !UPT ;  /* 0x00000005ff057290 */ /* 0x000fd800087fe4ff */
.L_x_60:
[----:B------:R-:W0:Y:S01]  /*01b0*/  LDC R24, c[0x0][0x398] ;  /* 0x0000e600ff187b82 */ /* 0x000e220000000800 */
[----:B------:R-:W-:Y:S02]  /*01c0*/  HFMA2 R21, -RZ, RZ, 0, 0 ;  /* 0x00000000ff157431 */ /* 0x000fe400000001ff */
[----:B------:R-:W-:Y:S01]  /*01d0*/  IMAD.MOV.U32 R22, RZ, RZ, RZ ;  /* 0x000000ffff167224 */ /* 0x000fe200078e00ff */
[----:B0-----:R-:W-:Y:S01]  /*01e0*/  ISETP.GE.U32.AND P0, PT, R24, 0x8, PT ;  /* 0x000000081800780c */ /* 0x001fe20003f06070 */
[----:B------:R-:W-:-:S12]  /*01f0*/  IMAD R20, R9, R24, RZ ;  /* 0x0000001809147224 */ /* 0x000fd800078e02ff */
[----:B------:R-:W-:Y:S05]  /*0200*/  @!P0 BRA `(.L_x_56) ;  /* 0x0000000000c48947 */ /* 0x000fea0003800000 */
[----:B------:R-:W0:Y:S01]  /*0210*/  LDC.64 R10, c[0x0][0x380] ;  /* 0x0000e000ff0a7b82 */ /* 0x000e220000000a00 */
[----:B------:R-:W-:Y:S01]  /*0220*/  IMAD.MOV.U32 R22, RZ, RZ, RZ ;  /* 0x000000ffff167224 */ /* 0x000fe200078e00ff */
[----:B------:R-:W-:Y:S02]  /*0230*/  MOV R15, R3 ;  /* 0x00000003000f7202 */ /* 0x000fe40000000f00 */
[----:B------:R-:W-:Y:S01]  /*0240*/  MOV R14, R8 ;  /* 0x00000008000e7202 */ /* 0x000fe20000000f00 */
[----:B0-----:R-:W-:-:S03]  /*0250*/  IMAD.WIDE.U32 R10, R20, 0x4, R10 ;  /* 0x00000004140a7825 */ /* 0x001fc600078e000a */
[----:B------:R-:W-:-:S05]  /*0260*/  IADD3 R12, P0, PT, R10, 0x10, RZ ;  /* 0x000000100a0c7810 */ /* 0x000fca0007f1e0ff */
[----:B------:R-:W-:-:S08]  /*0270*/  IMAD.X R13, RZ, RZ, R11, P0 ;  /* 0x000000ffff0d7224 */ /* 0x000fd000000e060b */
.L_x_57:
[----:B------:R-:W-:Y:S01]  /*0280*/  MOV R11, UR5 ;  /* 0x00000005000b7c02 */ /* 0x000fe20008000f00 */
[----:B------:R-:W-:Y:S01]  /*0290*/  IMAD.U32 R10, RZ, RZ, UR4 ;  /* 0x00000004ff0a7e24 */ /* 0x000fe2000f8e00ff */
[----:B------:R-:W2:Y:S03]  /*02a0*/  LDG.E R16, desc[UR6][R12.64+-0x10] ;  /* 0xfffff0060c107981 */ /* 0x000ea6000c1e1900 */
[----:B------:R-:W-:Y:S01]  /*02b0*/  IMAD.WIDE R10, R15, 0x4, R10 ;  /* 0x000000040f0a7825 */ /* 0x000fe200078e020a */
[----:B------:R-:W3:Y:S04]  /*02c0*/  LDG.E R18, desc[UR6][R12.64+-0xc] ;  /* 0xfffff4060c127981 */ /* 0x000ee8000c1e1900 */
[----:B------:R-:W2:Y:S04]  /*02d0*/  LDG.E R17, desc[UR6][R10.64+-0x10] ;  /* 0xfffff0060a117981 */ /* 0x000ea8000c1e1900 */
[----:B------:R-:W3:Y:S04]  /*02e0*/  LDG.E R23, desc[UR6][R10.64+-0xc] ;  /* 0xfffff4060a177981 */ /* 0x000ee8000c1e1900 */
[----:B------:R-:W4:Y:S04]  /*02f0*/  LDG.E R21, desc[UR6][R12.64+-0x8] ;  /* 0xfffff8060c157981 */ /* 0x000f28000c1e1900 */
[----:B------:R-:W4:Y:S04]  /*0300*/  LDG.E R26, desc[UR6][R10.64+-0x8] ;  /* 0xfffff8060a1a7981 */ /* 0x000f28000c1e1900 */
[----:B------:R-:W5:Y:S04]  /*0310*/  LDG.E R25, desc[UR6][R10.64+0xc] ;  /* 0x00000c060a197981 */ /* 0x000f68000c1e1900 */
[----:B------:R-:W5:Y:S01]  /*0320*/  LDG.E R28, desc[UR6][R12.64+0xc] ;  /* 0x00000c060c1c7981 */ /* 0x000f62000c1e1900 */
[----:B--2---:R-:W-:-:S03]  /*0330*/  FADD R19, R16, -R17 ;  /* 0x8000001110137221 */ /* 0x004fc60000000000 */
[----:B------:R-:W2:Y:S01]  /*0340*/  LDG.E R16, desc[UR6][R12.64+-0x4] ;  /* 0xfffffc060c107981 */ /* 0x000ea2000c1e1900 */
[----:B------:R-:W-:-:S03]  /*0350*/  FFMA R22, R19, R19, R22 ;  /* 0x0000001313167223 */ /* 0x000fc60000000016 */
[----:B------:R-:W2:Y:S01]  /*0360*/  LDG.E R17, desc[UR6][R10.64+-0x4] ;  /* 0xfffffc060a117981 */ /* 0x000ea2000c1e1900 */
[----:B---3--:R-:W-:-:S03]  /*0370*/  FADD R23, R18, -R23 ;  /* 0x8000001712177221 */ /* 0x008fc60000000000 */
[----:B------:R-:W3:Y:S01]  /*0380*/  LDG.E R18, desc[UR6][R12.64] ;  /* 0x000000060c127981 */ /* 0x000ee2000c1e1900 */
[----:B------:R-:W-:Y:S01]  /*0390*/  FFMA R23, R23, R23, R22 ;  /* 0x0000001717177223 */ /* 0x000fe20000000016 */
[----:B----4-:R-:W-:Y:S02]  /*03a0*/  FADD R26, R21, -R26 ;  /* 0x8000001a151a7221 */ /* 0x010fe40000000000 */
[----:B------:R-:W3:Y:S04]  /*03b0*/  LDG.E R19, desc[UR6][R10.64] ;  /* 0x000000060a137981 */ /* 0x000ee8000c1e1900 */
[----:B------:R-:W4:Y:S01]  /*03c0*/  LDG.E R22, desc[UR6][R12.64+0x4] ;  /* 0x000004060c167981 */ /* 0x000f22000c1e1900 */
[----:B------:R-:W-:-:S03]  /*03d0*/  FFMA R27, R26, R26, R23 ;  /* 0x0000001a1a1b7223 */ /* 0x000fc60000000017 */
[----:B------:R-:W4:Y:S04]  /*03e0*/  LDG.E R21, desc[UR6][R10.64+0x4] ;  /* 0x000004060a157981 */ /* 0x000f28000c1e1900 */
[----:B------:R0:W4:Y:S04]  /*03f0*/  LDG.E R26, desc[UR6][R12.64+0x8] ;  /* 0x000008060c1a7981 */ /* 0x000128000c1e1900 */
[----:B------:R-:W4:Y:S01]  /*0400*/  LDG.E R23, desc[UR6][R10.64+0x8] ;  /* 0x000008060a177981 */ /* 0x000f22000c1e1900 */
[----:B------:R-:W-:-:S05]  /*0410*/  VIADD R14, R14, 0x8 ;  /* 0x000000080e0e7836 */ /* 0x000fca0000000000 */
[----:B------:R-:W-:Y:S01]  /*0420*/  ISETP.NE.AND P0, PT, R14, RZ, PT ;  /* 0x000000ff0e00720c */ /* 0x000fe20003f05270 */
[----:B-----5:R-:W-:Y:S01]  /*0430*/  FADD R28, R28, -R25 ;  /* 0x800000191c1c7221 */ /* 0x020fe20000000000 */
[----:B0-----:R-:W-:Y:S01]  /*0440*/  IADD3 R12, P1, PT, R12, 0x20, RZ ;  /* 0x000000200c0c7810 */ /* 0x001fe20007f3e0ff */
[----:B------:R-:W-:-:S03]  /*0450*/  VIADD R15, R15, 0x8 ;  /* 0x000000080f0f7836 */ /* 0x000fc60000000000 */
[----:B------:R-:W-:Y:S01]  /*0460*/  IADD3.X R13, PT, PT, RZ, R13, RZ, P1, !PT ;  /* 0x0000000dff0d7210 */ /* 0x000fe20000ffe4ff */
[----:B--2---:R-:W-:-:S04]  /*0470*/  FADD R16, R16, -R17 ;  /* 0x8000001110107221 */ /* 0x004fc80000000000 */
[----:B------:R-:W-:Y:S01]  /*0480*/  FFMA R27, R16, R16, R27 ;  /* 0x00000010101b7223 */ /* 0x000fe2000000001b */
[----:B---3--:R-:W-:-:S04]  /*0490*/  FADD R18, R18, -R19 ;  /* 0x8000001312127221 */ /* 0x008fc80000000000 */
[----:B------:R-:W-:Y:S01]  /*04a0*/  FFMA R27, R18, R18, R27 ;  /* 0x00000012121b7223 */ /* 0x000fe2000000001b */
[----:B----4-:R-:W-:-:S04]  /*04b0*/  FADD R22, R22, -R21 ;  /* 0x8000001516167221 */ /* 0x010fc80000000000 */
[----:B------:R-:W-:Y:S01]  /*04c0*/  FFMA R27, R22, R22, R27 ;  /* 0x00000016161b7223 */ /* 0x000fe2000000001b */
[----:B------:R-:W-:-:S04]  /*04d0*/  FADD R26, R26, -R23 ;  /* 0x800000171a1a7221 */ /* 0x000fc80000000000 */
[----:B------:R-:W-:-:S04]  /*04e0*/  FFMA R27, R26, R26, R27 ;  /* 0x0000001a1a1b7223 */ /* 0x000fc8000000001b */
[----:B------:R-:W-:Y:S01]  /*04f0*/  FFMA R22, R28, R28, R27 ;  /* 0x0000001c1c167223 */ /* 0x000fe2000000001b */
[----:B------:R-:W-:Y:S06]  /*0500*/  @P0 BRA `(.L_x_57) ;  /* 0xfffffffc005c0947 */ /* 0x000fec000383ffff */
[----:B------:R-:W-:-:S07]  /*0510*/  MOV R21, R6 ;  /* 0x0000000600157202 */ /* 0x000fce0000000f00 */
.L_x_56:
[----:B------:R-:W-:-:S13]  /*0520*/  ISETP.NE.AND P0, PT, R4, RZ, PT ;  /* 0x000000ff0400720c */ /* 0x000fda0003f05270 */
[----:B------:R-:W-:Y:S05]  /*0530*/  @!P0 BRA `(.L_x_58) ;  /* 0x0000000400048947 */ /* 0x000fea0003800000 */
[----:B------:R-:W-:Y:S01]  /*0540*/  VIADD R10, R4, 0xffffffff ;  /* 0xffffffff040a7836 */ /* 0x000fe20000000000 */
[----:B------:R-:W-:-:S04]  /*0550*/  ISETP.NE.AND P0, PT, R5, RZ, PT ;  /* 0x000000ff0500720c */ /* 0x000fc80003f05270 */
[----:B------:R-:W-:-:S13]  /*0560*/  ISETP.GE.U32.AND P1, PT, R10, 0x3, PT ;  /* 0x000000030a00780c */ /* 0x000fda0003f26070 */
[----:B------:R-:W-:Y:S05]  /*0570*/  @!P1 BRA `(.L_x_59) ;  /* 0x0000000000709947 */ /* 0x000fea0003800000 */
[----:B------:R-:W0:Y:S01]  /*0580*/  LDC.64 R14, c[0x0][0x380] ;  /* 0x0000e000ff0e7b82 */ /* 0x000e220000000a00 */
[CC--:B------:R-:W-:Y:S01]  /*0590*/  IADD3 R17, PT, PT, R20.reuse, R21.reuse, RZ ;  /* 0x0000001514117210 */ /* 0x0c0fe20007ffe0ff */
[----:B------:R-:W-:Y:S01]  /*05a0*/  IMAD.IADD R19, R3, 0x1, R21 ;  /* 0x0000000103137824 */ /* 0x000fe200078e0215 */
[----:B------:R-:W-:-:S05]  /*05b0*/  IADD3 R16, P1, PT, R20, R21, RZ ;  /* 0x0000001514107210 */ /* 0x000fca0007f3e0ff */
[----:B------:R-:W1:Y:S08]  /*05c0*/  LDC.64 R12, c[0x0][0x388] ;  /* 0x0000e200ff0c7b82 */ /* 0x000e700000000a00 */
[----:B------:R-:W2:Y:S01]  /*05d0*/  LDC.64 R10, c[0x0][0x380] ;  /* 0x0000e000ff0a7b82 */ /* 0x000ea20000000a00 */
[----:B0-----:R-:W-:Y:S01]  /*05e0*/  IMAD.WIDE.U32 R14, R17, 0x4, R14 ;  /* 0x00000004110e7825 */ /* 0x001fe200078e000e */
[----:B------:R-:W-:-:S05]  /*05f0*/  IADD3.X R17, PT, PT, RZ, RZ, RZ, P1, !PT ;  /* 0x000000ffff117210 */ /* 0x000fca0000ffe4ff */
[----:B------:R-:W3:Y:S01]  /*0600*/  LDG.E R14, desc[UR6][R14.64] ;  /* 0x000000060e0e7981 */ /* 0x000ee2000c1e1900 */
[----:B-1----:R-:W-:-:S05]  /*0610*/  IMAD.WIDE R12, R19, 0x4, R12 ;  /* 0x00000004130c7825 */ /* 0x002fca00078e020c */
[----:B------:R-:W4:Y:S01]  /*0620*/  LDG.E R19, desc[UR6][R12.64+0x4] ;  /* 0x000004060c137981 */ /* 0x000f22000c1e1900 */
[----:B--2---:R-:W-:-:S03]  /*0630*/  LEA R10, P1, R16, R10, 0x2 ;  /* 0x0000000a100a7211 */ /* 0x004fc600078210ff */
[----:B------:R-:W2:Y:S01]  /*0640*/  LDG.E R23, desc[UR6][R12.64+0x8] ;  /* 0x000008060c177981 */ /* 0x000ea2000c1e1900 */
[----:B------:R-:W-:-:S03]  /*0650*/  LEA.HI.X R11, R16, R11, R17, 0x2, P1 ;  /* 0x0000000b100b7211 */ /* 0x000fc600008f1411 */
[----:B------:R-:W5:Y:S04]  /*0660*/  LDG.E R26, desc[UR6][R12.64+0xc] ;  /* 0x00000c060c1a7981 */ /* 0x000f68000c1e1900 */
[----:B------:R-:W3:Y:S04]  /*0670*/  LDG.E R17, desc[UR6][R12.64] ;  /* 0x000000060c117981 */ /* 0x000ee8000c1e1900 */
[----:B------:R-:W4:Y:S04]  /*0680*/  LDG.E R16, desc[UR6][R10.64+0x4] ;  /* 0x000004060a107981 */ /* 0x000f28000c1e1900 */
[----:B------:R-:W2:Y:S04]  /*0690*/  LDG.E R18, desc[UR6][R10.64+0x8] ;  /* 0x000008060a127981 */ /* 0x000ea8000c1e1900 */
[----:B------:R-:W5:Y:S01]  /*06a0*/  LDG.E R25, desc[UR6][R10.64+0xc] ;  /* 0x00000c060a197981 */ /* 0x000f62000c1e1900 */
[----:B------:R-:W-:-:S02]  /*06b0*/  VIADD R21, R21, 0x4 ;  /* 0x0000000415157836 */ /* 0x000fc40000000000 */
[----:B---3--:R-:W-:-:S04]  /*06c0*/  FADD R17, R14, -R17 ;  /* 0x800000110e117221 */ /* 0x008fc80000000000 */
[----:B------:R-:W-:Y:S01]  /*06d0*/  FFMA R17, R17, R17, R22 ;  /* 0x0000001111117223 */ /* 0x000fe20000000016 */
[----:B----4-:R-:W-:Y:S01]  /*06e0*/  FADD R16, R16, -R19 ;  /* 0x8000001310107221 */ /* 0x010fe20000000000 */
[----:B--2---:R-:W-:-:S03]  /*06f0*/  FADD R18, R18, -R23 ;  /* 0x8000001712127221 */ /* 0x004fc60000000000 */
[----:B------:R-:W-:Y:S01]  /*0700*/  FFMA R17, R16, R16, R17 ;  /* 0x0000001010117223 */ /* 0x000fe20000000011 */
[----:B-----5:R-:W-:-:S03]  /*0710*/  FADD R26, R25, -R26 ;  /* 0x8000001a191a7221 */ /* 0x020fc60000000000 */
[----:B------:R-:W-:-:S04]  /*0720*/  FFMA R17, R18, R18, R17 ;  /* 0x0000001212117223 */ /* 0x000fc80000000011 */
[----:B------:R-:W-:-:S07]  /*0730*/  FFMA R22, R26, R26, R17 ;  /* 0x0000001a1a167223 */ /* 0x000fce0000000011 */
.L_x_59:
[----:B------:R-:W-:Y:S05]  /*0740*/  @!P0 BRA `(.L_x_58) ;  /* 0x0000000000808947 */ /* 0x000fea0003800000 */
[----:B------:R-:W-:Y:S01]  /*0750*/  ISETP.NE.AND P1, PT, R5, 0x1, PT ;  /* 0x000000010500780c */ /* 0x000fe20003f25270 */
[----:B------:R-:W0:Y:S01]  /*0760*/  LDC.64 R12, c[0x0][0x380] ;  /* 0x0000e000ff0c7b82 */ /* 0x000e220000000a00 */
[----:B------:R-:W-:-:S07]  /*0770*/  LOP3.LUT P0, RZ, R24, 0x1, RZ, 0xc0, !PT ;  /* 0x0000000118ff7812 */ /* 0x000fce000780c0ff */
[----:B------:R-:W1:Y:S04]  /*0780*/  LDC.64 R14, c[0x0][0x388] ;  /* 0x0000e200ff0e7b82 */ /* 0x000e680000000a00 */
[-C--:B------:R-:W-:Y:S02]  /*0790*/  @P1 IADD3 R23, P2, PT, R20, R21.reuse, RZ ;  /* 0x0000001514171210 */ /* 0x080fe40007f5e0ff */
[----:B------:R-:W-:Y:S02]  /*07a0*/  @P1 IADD3 R25, PT, PT, R3, R21, RZ ;  /* 0x0000001503191210 */ /* 0x000fe40007ffe0ff */
[----:B------:R-:W2:Y:S01]  /*07b0*/  @P1 LDC.64 R10, c[0x0][0x380] ;  /* 0x0000e000ff0a1b82 */ /* 0x000ea20000000a00 */
[----:B------:R-:W-:-:S07]  /*07c0*/  @P1 IADD3.X R24, PT, PT, RZ, RZ, RZ, P2, !PT ;  /* 0x000000ffff181210 */ /* 0x000fce00017fe4ff */
[----:B------:R-:W3:Y:S08]  /*07d0*/  LDC.64 R16, c[0x0][0x380] ;  /* 0x0000e000ff107b82 */ /* 0x000ef00000000a00 */
[----:B------:R-:W4:Y:S01]  /*07e0*/  LDC.64 R18, c[0x0][0x388] ;  /* 0x0000e200ff127b82 */ /* 0x000f220000000a00 */
[----:B-1----:R-:W-:-:S05]  /*07f0*/  @P1 IMAD.WIDE R14, R25, 0x4, R14 ;  /* 0x00000004190e1825 */ /* 0x002fca00078e020e */
[----:B------:R-:W5:Y:S01]  /*0800*/  @P1 LDG.E R25, desc[UR6][R14.64] ;  /* 0x000000060e191981 */ /* 0x000f62000c1e1900 */
[----:B--2---:R-:W-:-:S04]  /*0810*/  @P1 LEA R10, P2, R23, R10, 0x2 ;  /* 0x0000000a170a1211 */ /* 0x004fc800078410ff */
[----:B------:R-:W-:Y:S01]  /*0820*/  @P1 LEA.HI.X R11, R23, R11, R24, 0x2, P2 ;  /* 0x0000000b170b1211 */ /* 0x000fe200010f1418 */
[C---:B------:R-:W-:Y:S02]  /*0830*/  @P1 IMAD.IADD R23, R20.reuse, 0x1, R21 ;  /* 0x0000000114171824 */ /* 0x040fe400078e0215 */
[----:B------:R-:W-:Y:S02]  /*0840*/  @P1 VIADD R21, R21, 0x2 ;  /* 0x0000000215151836 */ /* 0x000fe40000000000 */
[----:B0-----:R-:W-:Y:S01]  /*0850*/  @P1 IMAD.WIDE.U32 R12, R23, 0x4, R12 ;  /* 0x00000004170c1825 */ /* 0x001fe200078e000c */
[----:B------:R-:W2:Y:S02]  /*0860*/  @P1 LDG.E R10, desc[UR6][R10.64+0x4] ;  /* 0x000004060a0a1981 */ /* 0x000ea4000c1e1900 */
[----:B------:R-:W-:Y:S01]  /*0870*/  @P0 IADD3 R23, PT, PT, R20, R21, RZ ;  /* 0x0000001514170210 */ /* 0x000fe20007ffe0ff */
[----:B------:R-:W-:Y:S02]  /*0880*/  @P0 IMAD.IADD R21, R3, 0x1, R21 ;  /* 0x0000000103150824 */ /* 0x000fe400078e0215 */
[----:B------:R-:W5:Y:S02]  /*0890*/  @P1 LDG.E R12, desc[UR6][R12.64] ;  /* 0x000000060c0c1981 */ /* 0x000f64000c1e1900 */
[----:B---3--:R-:W-:-:S04]  /*08a0*/  @P0 IMAD.WIDE.U32 R16, R23, 0x4, R16 ;  /* 0x0000000417100825 */ /* 0x008fc800078e0010 */
[----:B----4-:R-:W-:Y:S02]  /*08b0*/  @P0 IMAD.WIDE R18, R21, 0x4, R18 ;  /* 0x0000000415120825 */ /* 0x010fe400078e0212 */
[----:B------:R-:W2:Y:S04]  /*08c0*/  @P1 LDG.E R21, desc[UR6][R14.64+0x4] ;  /* 0x000004060e151981 */ /* 0x000ea8000c1e1900 */
[----:B------:R-:W3:Y:S04]  /*08d0*/  @P0 LDG.E R16, desc[UR6][R16.64] ;  /* 0x0000000610100981 */ /* 0x000ee8000c1e1900 */
[----:B------:R-:W3:Y:S01]  /*08e0*/  @P0 LDG.E R19, desc[UR6][R18.64] ;  /* 0x0000000612130981 */ /* 0x000ee2000c1e1900 */
[----:B-----5:R-:W-:-:S04]  /*08f0*/  @P1 FADD R25, R12, -R25 ;  /* 0x800000190c191221 */ /* 0x020fc80000000000 */
[----:B------:R-:W-:Y:S01]  /*0900*/  @P1 FFMA R25, R25, R25, R22 ;  /* 0x0000001919191223 */ /* 0x000fe20000000016 */
[----:B--2---:R-:W-:-:S04]  /*0910*/  @P1 FADD R20, R10, -R21 ;  /* 0x800000150a141221 */ /* 0x004fc80000000000 */
[----:B------:R-:W-:Y:S01]  /*0920*/  @P1 FFMA R22, R20, R20, R25 ;  /* 0x0000001414161223 */ /* 0x000fe20000000019 */
[----:B---3--:R-:W-:-:S04]  /*0930*/  @P0 FADD R11, R16, -R19 ;  /* 0x80000013100b0221 */ /* 0x008fc80000000000 */
[----:B------:R-:W-:-:S07]  /*0940*/  @P0 FFMA R22, R11, R11, R22 ;  /* 0x0000000b0b160223 */ /* 0x000fce0000000016 */
.L_x_58:
[----:B------:R-:W0:Y:S01]  /*0950*/  LDCU UR8, c[0x0][0x3a0] ;  /* 0x00007400ff0877ac */ /* 0x000e220008000800 */
[----:B------:R-:W-:Y:S02]  /*0960*/  IADD3 R10, PT, PT, R9, 0x1, RZ ;  /* 0x00000001090a7810 */ /* 0x000fe40007ffe0ff */
[----:B------:R-:W-:-:S04]  /*0970*/  ISETP.NE.AND P0, PT, R2, -0x1, PT ;  /* 0xffffffff0200780c */ /* 0x000fc80003f05270 */
[----:B------:R-:W-:-:S04]  /*0980*/  FSETP.LT.OR P0, PT, R22, R7, !P0 ;  /* 0x000000071600720b */ /* 0x000fc80004701400 */
[----:B------:R-:W-:Y:S02]  /*0990*/  FSEL R7, R22, R7, P0 ;  /* 0x0000000716077208 */ /* 0x000fe40000000000 */
[----:B------:R-:W-:Y:S02]  /*09a0*/  SEL R2, R9, R2, P0 ;  /* 0x0000000209027207 */ /* 0x000fe40000000000 */
[----:B0-----:R-:W-:-:S13]  /*09b0*/  ISETP.NE.AND P1, PT, R10, UR8, PT ;  /* 0x000000080a007c0c */ /* 0x001fda000bf25270 */
[----:B------:R-:W-:Y:S05]  /*09c0*/  @!P1 BRA `(.L_x_54) ;  /* 0x0000000000dc9947 */ /* 0x000fea0003800000 */
[----:B------:R-:W-:Y:S01]  /*09d0*/  IMAD.MOV.U32 R9, RZ, RZ, R10 ;  /* 0x000000ffff097224 */ /* 0x000fe200078e000a */
[----:B------:R-:W-:Y:S06]  /*09e0*/  BRA `(.L_x_60) ;  /* 0xfffffff400f07947 */ /* 0x000fec000383ffff */
.L_x_55:
[----:B------:R-:W-:Y:S01]  /*09f0*/  UISETP.GE.U32.AND UP0, UPT, UR4, 0x4, UPT ;  /* 0x000000040400788c */ /* 0x000fe2000bf06070 */
[----:B------:R-:W-:Y:S01]  /*0a00*/  MOV R2, 0xffffffff ;  /* 0xffffffff00027802 */ /* 0x000fe20000000f00 */
[----:B------:R-:W-:Y:S01]  /*0a10*/  IMAD.MOV.U32 R3, RZ, RZ, RZ ;  /* 0x000000ffff037224 */ /* 0x000fe200078e00ff */
[----:B------:R-:W-:-:S06]  /*0a20*/  ULOP3.LUT UR5, UR4, 0x3, URZ, 0xc0, !UPT ;  /* 0x0000000304057892 */ /* 0x000fcc000f8ec0ff */
[----:B------:R-:W-:Y:S06]  /*0a30*/  BRA.U !UP0, `(.L_x_61) ;  /* 0x00000001089c7547 */ /* 0x000fec000b800000 */
[----:B------:R-:W-:Y:S01]  /*0a40*/  ULOP3.LUT UR4, UR4, 0x7ffffffc, URZ, 0xc0, !UPT ;  /* 0x7ffffffc04047892 */ /* 0x000fe2000f8ec0ff */
[----:B------:R-:W-:Y:S01]  /*0a50*/  MOV R2, 0xffffffff ;  /* 0xffffffff00027802 */ /* 0x000fe20000000f00 */
[----:B------:R-:W-:Y:S02]  /*0a60*/  IMAD.MOV.U32 R4, RZ, RZ, RZ ;  /* 0x000000ffff047224 */ /* 0x000fe400078e00ff */
[----:B------:R-:W-:Y:S02]  /*0a70*/  UISETP.GT.AND UP0, UPT, UR4, URZ, UPT ;  /* 0x000000ff0400728c */ /* 0x000fe4000bf04270 */
[----:B------:R-:W-:-:S07]  /*0a80*/  MOV R3, UR4 ;  /* 0x0000000400037c02 */ /* 0x000fce0008000f00 */
[----:B------:R-:W-:Y:S05]  /*0a90*/  BRA.U !UP0, `(.L_x_62) ;  /* 0x0000000108707547 */ /* 0x000fea000b800000 */
[----:B------:R-:W-:Y:S01]  /*0aa0*/  IMAD.IADD R5, R3, 0x1, -R4 ;  /* 0x0000000103057824 */ /* 0x000fe200078e0a04 */
[----:B------:R-:W-:-:S04]  /*0ab0*/  PLOP3.LUT P0, PT, PT, PT, PT, 0x80, 0x8 ;  /* 0x000000000008781c */ /* 0x000fc80003f0f070 */
[----:B------:R-:W-:-:S13]  /*0ac0*/  ISETP.GT.AND P1, PT, R5, 0xc, PT ;  /* 0x0000000c0500780c */ /* 0x000fda0003f24270 */
[----:B------:R-:W-:Y:S05]  /*0ad0*/  @!P1 BRA `(.L_x_63) ;  /* 0x0000000000349947 */ /* 0x000fea0003800000 */
[----:B------:R-:W-:Y:S02]  /*0ae0*/  PLOP3.LUT P0, PT, PT, PT, PT, 0x8, 0x80 ;  /* 0x000000000080781c */ /* 0x000fe40003f0e170 */
[----:B------:R-:W-:-:S11]  /*0af0*/  IADD3 R5, PT, PT, R3, -0xc, RZ ;  /* 0xfffffff403057810 */ /* 0x000fd60007ffe0ff */
.L_x_64:
[----:B------:R-:W-:-:S04]  /*0b00*/  ISETP.NE.AND P1, PT, R2, -0x1, PT ;  /* 0xffffffff0200780c */ /* 0x000fc80003f25270 */
[----:B------:R-:W-:-:S04]  /*0b10*/  SEL R2, R4, R2, !P1 ;  /* 0x0000000204027207 */ /* 0x000fc80004800000 */
[----:B------:R-:W-:-:S13]  /*0b20*/  ISETP.NE.AND P1, PT, R2, -0x1, PT ;  /* 0xffffffff0200780c */ /* 0x000fda0003f25270 */
[----:B------:R-:W-:-:S05]  /*0b30*/  @!P1 VIADD R2, R4, 0x4 ;  /* 0x0000000404029836 */ /* 0x000fca0000000000 */
[----:B------:R-:W-:-:S13]  /*0b40*/  ISETP.NE.AND P1, PT, R2, -0x1, PT ;  /* 0xffffffff0200780c */ /* 0x000fda0003f25270 */
[----:B------:R-:W-:-:S04]  /*0b50*/  @!P1 IADD3 R2, PT, PT, R4, 0x8, RZ ;  /* 0x0000000804029810 */ /* 0x000fc80007ffe0ff */
[----:B------:R-:W-:-:S13]  /*0b60*/  ISETP.NE.AND P1, PT, R2, -0x1, PT ;  /* 0xffffffff0200780c */ /* 0x000fda0003f25270 */
[C---:B------:R-:W-:Y:S01]  /*0b70*/  @!P1 VIADD R2, R4.reuse, 0xc ;  /* 0x0000000c04029836 */ /* 0x040fe20000000000 */
[----:B------:R-:W-:-:S04]  /*0b80*/  IADD3 R4, PT, PT, R4, 0x10, RZ ;  /* 0x0000001004047810 */ /* 0x000fc80007ffe0ff */
[----:B------:R-:W-:-:S13]  /*0b90*/  ISETP.GE.AND P1, PT, R4, R5, PT ;  /* 0x000000050400720c */ /* 0x000fda0003f26270 */
[----:B------:R-:W-:Y:S05]  /*0ba0*/  @!P1 BRA `(.L_x_64) ;  /* 0xfffffffc00d49947 */ /* 0x000fea000383ffff */
.L_x_63:
[----:B------:R-:W-:-:S05]  /*0bb0*/  IMAD.IADD R5, R3, 0x1, -R4 ;  /* 0x0000000103057824 */ /* 0x000fca00078e0a04 */
[----:B------:R-:W-:-:S13]  /*0bc0*/  ISETP.GT.AND P1, PT, R5, 0x4, PT ;  /* 0x000000040500780c */ /* 0x000fda0003f24270 */
[----:B------:R-:W-:Y:S05]  /*0bd0*/  @!P1 BRA `(.L_x_65) ;  /* 0x0000000000189947 */ /* 0x000fea0003800000 */
[----:B------:R-:W-:-:S04]  /*0be0*/  ISETP.NE.AND P0, PT, R2, -0x1, PT ;  /* 0xffffffff0200780c */ /* 0x000fc80003f05270 */
[----:B------:R-:W-:Y:S02]  /*0bf0*/  SEL R2, R4, R2, !P0 ;  /* 0x0000000204027207 */ /* 0x000fe40004000000 */
[----:B------:R-:W-:Y:S02]  /*0c00*/  PLOP3.LUT P0, PT, PT, PT, PT, 0x8, 0x80 ;  /* 0x000000000080781c */ /* 0x000fe40003f0e170 */
[----:B------:R-:W-:-:S13]  /*0c10*/  ISETP.NE.AND P1, PT, R2, -0x1, PT ;  /* 0xffffffff0200780c */ /* 0x000fda0003f25270 */
[C---:B------:R-:W-:Y:S01]  /*0c20*/  @!P1 IADD3 R2, PT, PT, R4.reuse, 0x4, RZ ;  /* 0x0000000404029810 */ /* 0x040fe20007ffe0ff */
[----:B------:R-:W-:-:S07]  /*0c30*/  VIADD R4, R4, 0x8 ;  /* 0x0000000804047836 */ /* 0x000fce0000000000 */
.L_x_65:
[----:B------:R-:W-:-:S13]  /*0c40*/  ISETP.NE.OR P0, PT, R4, R3, P0 ;  /* 0x000000030400720c */ /* 0x000fda0000705670 */
[----:B------:R-:W-:Y:S05]  /*0c50*/  @!P0 BRA `(.L_x_61) ;  /* 0x0000000000148947 */ /* 0x000fea0003800000 */
.L_x_62:
[----:B------:R-:W-:-:S04]  /*0c60*/  ISETP.NE.AND P0, PT, R2, -0x1, PT ;  /* 0xffffffff0200780c */ /* 0x000fc80003f05270 */
[C---:B------:R-:W-:Y:S02]  /*0c70*/  SEL R2, R4.reuse, R2, !P0 ;  /* 0x0000000204027207 */ /* 0x040fe40004000000 */
[----:B------:R-:W-:-:S04]  /*0c80*/  IADD3 R4, PT, PT, R4, 0x4, RZ ;  /* 0x0000000404047810 */ /* 0x000fc80007ffe0ff */
[----:B------:R-:W-:-:S13]  /*0c90*/  ISETP.NE.AND P0, PT, R4, R3, PT ;  /* 0x000000030400720c */ /* 0x000fda0003f05270 */
[----:B------:R-:W-:Y:S05]  /*0ca0*/  @P0 BRA `(.L_x_62) ;  /* 0xfffffffc00ec0947 */ /* 0x000fea000383ffff */
.L_x_61:
[----:B------:R-:W-:-:S09]  /*0cb0*/  UISETP.NE.AND UP0, UPT, UR5, URZ, UPT ;  /* 0x000000ff0500728c */ /* 0x000fd2000bf05270 */
[----:B------:R-:W-:Y:S05]  /*0cc0*/  BRA.U !UP0, `(.L_x_54) ;  /* 0x00000001081c7547 */ /* 0x000fea000b800000 */
[----:B------:R-:W-:-:S05]  /*0cd0*/  UMOV UR4, URZ ;  /* 0x000000ff00047c82 */ /* 0x000fca0008000000 */
.L_x_66:
[----:B------:R-:W-:Y:S01]  /*0ce0*/  UIADD3 UR4, UPT, UPT, UR4, 0x1, URZ ;  /* 0x0000000104047890 */ /* 0x000fe2000fffe0ff */
[----:B------:R-:W-:-:S03]  /*0cf0*/  ISETP.NE.AND P0, PT, R2, -0x1, PT ;  /* 0xffffffff0200780c */ /* 0x000fc60003f05270 */
[----:B------:R-:W-:Y:S01]  /*0d00*/  UISETP.NE.AND UP0, UPT, UR4, UR5, UPT ;  /* 0x000000050400728c */ /* 0x000fe2000bf05270 */
[C---:B------:R-:W-:Y:S01]  /*0d10*/  SEL R2, R3.reuse, R2, !P0 ;  /* 0x0000000203027207 */ /* 0x040fe20004000000 */
[----:B------:R-:W-:-:S07]  /*0d20*/  VIADD R3, R3, 0x1 ;  /* 0x0000000103037836 */ /* 0x000fce0000000000 */
[----:B------:R-:W-:Y:S05]  /*0d30*/  BRA.U UP0, `(.L_x_66) ;  /* 0xfffffffd00e87547 */ /* 0x000fea000b83ffff */
.L_x_54:
[----:B------:R-:W0:Y:S02]  /*0d40*/  LDC.64 R4, c[0x0][0x390] ;  /* 0x0000e400ff047b82 */ /* 0x000e240000000a00 */
[----:B0-----:R-:W-:-:S05]  /*0d50*/  IMAD.WIDE R4, R0, 0x4, R4 ;  /* 0x0000000400047825 */ /* 0x001fca00078e0204 */
[----:B------:R-:W-:Y:S01]  /*0d60*/  STG.E desc[UR6][R4.64], R2 ;  /* 0x0000000204007986 */ /* 0x000fe2000c101906 */
[----:B------:R-:W-:Y:S05]  /*0d70*/  EXIT ;  /* 0x000000000000794d */ /* 0x000fea0003800000 */
.L_x_67:
        /* <DEDUP_REMOVED lines=16> */
.L_x_69:


//--------------------- .nv.global.init           --------------------------
	.section	.nv.global.init,"aw",@progbits
.nv.global.init:
	.type		$str$8,@object
	.size		$str$8,($str$1 - $str$8)
$str$8:
        /*0000*/ 	.byte	0x0a, 0x00
	.type		$str$1,@object
	.size		$str$1,($str$4 - $str$1)
$str$1:
        /*0002*/ 	.byte	0x4c, 0x6f, 0x61, 0x64, 0x20, 0x54, 0x69, 0x6d, 0x65, 0x3a, 0x20, 0x25, 0x6c, 0x64, 0x0a, 0x00
	.type		$str$4,@object
	.size		$str$4,($str$2 - $str$4)
$str$4:
        /*0012*/ 	.byte	0x53, 0x75, 0x6d, 0x73, 0x71, 0x20, 0x54, 0x69, 0x6d, 0x65, 0x3a, 0x20, 0x25, 0x6c, 0x64, 0x0a
        /*0022*/ 	.byte	0x00
	.type		$str$2,@object
	.size		$str$2,($str - $str$2)
$str$2:
        /*0023*/ 	.byte	0x53, 0x74, 0x6f, 0x72, 0x65, 0x20, 0x54, 0x69, 0x6d, 0x65, 0x3a, 0x20, 0x25, 0x6c, 0x64, 0x0a
        /*0033*/ 	.byte	0x00
	.type		$str,@object
	.size		$str,($str$3 - $str)
$str:
        /*0034*/ 	.byte	0x4b, 0x65, 0x72, 0x6e, 0x65, 0x6c, 0x20, 0x54, 0x69, 0x6d, 0x65, 0x3a, 0x20, 0x25, 0x6c, 0x64
        /*0044*/ 	.byte	0x0a, 0x00
	.type		$str$3,@object
	.size		$str$3,($str$6 - $str$3)
$str$3:
        /*0046*/ 	.byte	0x4d, 0x61, 0x74, 0x6d, 0x75, 0x6c, 0x20, 0x54, 0x69, 0x6d, 0x65, 0x3a, 0x20, 0x25, 0x6c, 0x64
        /*0056*/ 	.byte	0x0a, 0x00
	.type		$str$6,@object
	.size		$str$6,($str$5 - $str$6)
$str$6:
        /*0058*/ 	.byte	0x4d, 0x6d, 0x61, 0x20, 0x53, 0x79, 0x6e, 0x63, 0x20, 0x54, 0x69, 0x6d, 0x65, 0x3a, 0x20, 0x25
        /*0068*/ 	.byte	0x6c, 0x64, 0x0a, 0x00
	.type		$str$5,@object
	.size		$str$5,($str$7 - $str$5)
$str$5:
        /*006c*/ 	.byte	0x4d, 0x6d, 0x61, 0x20, 0x4c, 0x6f, 0x61, 0x64, 0x20, 0x54, 0x69, 0x6d, 0x65, 0x3a, 0x20, 0x25
        /*007c*/ 	.byte	0x6c, 0x64, 0x0a, 0x00
	.type		$str$7,@object
	.size		$str$7,(.L_7 - $str$7)
$str$7:
        /*0080*/ 	.byte	0x4d, 0x6d, 0x61, 0x20, 0x53, 0x74, 0x6f, 0x72, 0x65, 0x20, 0x54, 0x69, 0x6d, 0x65, 0x3a, 0x20
        /*0090*/ 	.byte	0x25, 0x6c, 0x64, 0x0a, 0x00
.L_7:


//--------------------- .nv.shared._Z13assign_labelsPfS_Piiii --------------------------
	.section	.nv.shared._Z13assign_labelsPfS_Piiii,"aw",@nobits
	.sectionflags	@""
	.align	2
.nv.shared._Z13assign_labelsPfS_Piiii:
	.zero		7168


//--------------------- .nv.shared.reserved.0     --------------------------
	.section	.nv.shared.reserved.0,"aw",@nobits
	.weak		__nv_reservedSMEM_offset_0_alias
	.size		__nv_reservedSMEM_offset_0_alias, 0, 64
	.other		__nv_reservedSMEM_offset_0_alias,@"STO_CUDA_RESERVED_SHARED STV_DEFAULT"
__nv_reservedSMEM_offset_0_alias:
	.zero		0
	.zero		64


//--------------------- .nv.constant0._Z13assign_labelsPfS_Piiii --------------------------
	.section	.nv.constant0._Z13assign_labelsPfS_Piiii,"a",@progbits
	.sectionflags	@""
	.align	4
.nv.constant0._Z13assign_labelsPfS_Piiii:
	.zero		932


//--------------------- .nv.constant0._Z25assign_labels_very_slowlyPfS_Piiii --------------------------
	.section	.nv.constant0._Z25assign_labels_very_slowlyPfS_Piiii,"a",@progbits
	.sectionflags	@""
	.align	4
.nv.constant0._Z25assign_labels_very_slowlyPfS_Piiii:
	.zero		932


//--------------------- SYMBOLS --------------------------

	.type		.nv.reservedSmem.offset0,@object
	.size		.nv.reservedSmem.offset0,0x4
	.type		.nv.reservedSmem.cap,@object
	.size		.nv.reservedSmem.cap,0x4
	.type		vprintf,@function
